	.headerflags	@"EF_CUDA_TEXMODE_UNIFIED EF_CUDA_64BIT_ADDRESS EF_CUDA_ACCELERATORS EF_CUDA_SM90 EF_CUDA_VIRTUAL_SM(EF_CUDA_SM90)"
	.elftype	@"ET_EXEC"


//--------------------- .nv.info                  --------------------------
	.section	.nv.info,"",@"SHT_CUDA_INFO"
	.align	4


	//----- nvinfo : EIATTR_REGCOUNT
	.align		4
        /*0000*/ 	.byte	0x04, 0x2f
        /*0002*/ 	.short	(.L_1 - .L_0)
	.align		4
.L_0:
        /*0004*/ 	.word	index@(triton_mm)
        /*0008*/ 	.word	0x00000060


	//----- nvinfo : EIATTR_MIN_STACK_SIZE
	.align		4
.L_1:
        /*000c*/ 	.byte	0x04, 0x12
        /*000e*/ 	.short	(.L_3 - .L_2)
	.align		4
.L_2:
        /*0010*/ 	.word	index@(triton_mm)
        /*0014*/ 	.word	0x00000000


	//----- nvinfo : EIATTR_FRAME_SIZE
	.align		4
.L_3:
        /*0018*/ 	.byte	0x04, 0x11
        /*001a*/ 	.short	(.L_5 - .L_4)
	.align		4
.L_4:
        /*001c*/ 	.word	index@(triton_mm)
        /*0020*/ 	.word	0x00000000


	//----- nvinfo : EIATTR_MIN_STACK_SIZE
	.align		4
.L_5:
        /*0024*/ 	.byte	0x04, 0x12
        /*0026*/ 	.short	(.L_7 - .L_6)
	.align		4
.L_6:
        /*0028*/ 	.word	index@(triton_mm)
        /*002c*/ 	.word	0x00000000
.L_7:


//--------------------- .nv.info.triton_mm        --------------------------
	.section	.nv.info.triton_mm,"",@"SHT_CUDA_INFO"
	.sectionflags	@""
	.align	4


	//----- nvinfo : EIATTR_CUDA_API_VERSION
	.align		4
        /*0000*/ 	.byte	0x04, 0x37
        /*0002*/ 	.short	(.L_9 - .L_8)
.L_8:
        /*0004*/ 	.word	0x0000007c


	//----- nvinfo : EIATTR_KPARAM_INFO
	.align		4
.L_9:
        /*0008*/ 	.byte	0x04, 0x17
        /*000a*/ 	.short	(.L_11 - .L_10)
.L_10:
        /*000c*/ 	.word	0x00000000
        /*0010*/ 	.short	0x0003
        /*0012*/ 	.short	0x0018
        /*0014*/ 	.byte	0x00, 0xf0, 0x21, 0x00


	//----- nvinfo : EIATTR_KPARAM_INFO
	.align		4
.L_11:
        /*0018*/ 	.byte	0x04, 0x17
        /*001a*/ 	.short	(.L_13 - .L_12)
.L_12:
        /*001c*/ 	.word	0x00000000
        /*0020*/ 	.short	0x0002
        /*0022*/ 	.short	0x0010
        /*0024*/ 	.byte	0x00, 0xf0, 0x21, 0x00


	//----- nvinfo : EIATTR_KPARAM_INFO
	.align		4
.L_13:
        /*0028*/ 	.byte	0x04, 0x17
        /*002a*/ 	.short	(.L_15 - .L_14)
.L_14:
        /*002c*/ 	.word	0x00000000
        /*0030*/ 	.short	0x0001
        /*0032*/ 	.short	0x0008
        /*0034*/ 	.byte	0x00, 0xf0, 0x21, 0x00


	//----- nvinfo : EIATTR_KPARAM_INFO
	.align		4
.L_15:
        /*0038*/ 	.byte	0x04, 0x17
        /*003a*/ 	.short	(.L_17 - .L_16)
.L_16:
        /*003c*/ 	.word	0x00000000
        /*0040*/ 	.short	0x0000
        /*0042*/ 	.short	0x0000
        /*0044*/ 	.byte	0x00, 0xf0, 0x21, 0x00


	//----- nvinfo : EIATTR_SPARSE_MMA_MASK
	.align		4
.L_17:
        /*0048*/ 	.byte	0x03, 0x50
        /*004a*/ 	.short	0x0000


	//----- nvinfo : EIATTR_MAXREG_COUNT
	.align		4
        /*004c*/ 	.byte	0x03, 0x1b
        /*004e*/ 	.short	0x00ff


	//----- nvinfo : EIATTR_COOP_GROUP_MASK_REGIDS
	.align		4
        /*0050*/ 	.byte	0x04, 0x29
        /*0052*/ 	.short	(.L_19 - .L_18)


	//   ....[0]....
.L_18:
        /*0054*/ 	.word	0xffffffff


	//----- nvinfo : EIATTR_COOP_GROUP_INSTR_OFFSETS
	.align		4
.L_19:
        /*0058*/ 	.byte	0x04, 0x28
        /*005a*/ 	.short	(.L_21 - .L_20)


	//   ....[0]....
.L_20:
        /*005c*/ 	.word	0x00000bc0


	//----- nvinfo : EIATTR_EXIT_INSTR_OFFSETS
	.align		4
.L_21:
        /*0060*/ 	.byte	0x04, 0x1c
        /*0062*/ 	.short	(.L_23 - .L_22)


	//   ....[0]....
.L_22:
        /*0064*/ 	.word	0x00002540


	//   ....[1]....
        /*0068*/ 	.word	0x00002560


	//----- nvinfo : EIATTR_MAX_THREADS
	.align		4
.L_23:
        /*006c*/ 	.byte	0x04, 0x05
        /*006e*/ 	.short	(.L_25 - .L_24)
.L_24:
        /*0070*/ 	.word	0x00000080
        /*0074*/ 	.word	0x00000001
        /*0078*/ 	.word	0x00000001


	//----- nvinfo : EIATTR_CBANK_PARAM_SIZE
	.align		4
.L_25:
        /*007c*/ 	.byte	0x03, 0x19
        /*007e*/ 	.short	0x0020


	//----- nvinfo : EIATTR_PARAM_CBANK
	.align		4
        /*0080*/ 	.byte	0x04, 0x0a
        /*0082*/ 	.short	(.L_27 - .L_26)
	.align		4
.L_26:
        /*0084*/ 	.word	index@(.nv.constant0.triton_mm)
        /*0088*/ 	.short	0x0210
        /*008a*/ 	.short	0x0020


	//----- nvinfo : EIATTR_SW_WAR
	.align		4
.L_27:
        /*008c*/ 	.byte	0x04, 0x36
        /*008e*/ 	.short	(.L_29 - .L_28)
.L_28:
        /*0090*/ 	.word	0x00000008
.L_29:


//--------------------- .nv.callgraph             --------------------------
	.section	.nv.callgraph,"",@"SHT_CUDA_CALLGRAPH"
	.align	4
	.sectionentsize	8
	.align		4
        /*0000*/ 	.word	0x00000000
	.align		4
        /*0004*/ 	.word	0xffffffff
	.align		4
        /*0008*/ 	.word	0x00000000
	.align		4
        /*000c*/ 	.word	0xfffffffe
	.align		4
        /*0010*/ 	.word	0x00000000
	.align		4
        /*0014*/ 	.word	0xfffffffd
	.align		4
        /*0018*/ 	.word	0x00000000
	.align		4
        /*001c*/ 	.word	0xfffffffc


//--------------------- .text.triton_mm           --------------------------
	.section	.text.triton_mm,"ax",@progbits
	.sectionflags	@"SHF_BARRIERS=1"
	.align	128
        .global         triton_mm
        .type           triton_mm,@function
        .size           triton_mm,(.L_x_2 - triton_mm)
        .other          triton_mm,@"STO_CUDA_ENTRY STV_DEFAULT"
triton_mm:
.text.triton_mm:
[----:B------:R-:W1:Y:S01]  /*0000*/  LDC R1, c[0x0][0x28] ;  /* 0x00000a00ff017b82 */ /* 0x000e620000000800 */
[----:B------:R-:W2:Y:S01]  /*0010*/  S2R R9, SR_CTAID.X ;  /* 0x0000000000097919 */ /* 0x000ea20000002500 */
[----:B------:R-:W-:-:S06]  /*0020*/  IMAD.MOV.U32 R5, RZ, RZ, -0x8 ;  /* 0xfffffff8ff057424 */ /* 0x000fcc00078e00ff */
[----:B------:R-:W3:Y:S01]  /*0030*/  S2UR UR14, SR_CgaCtaId ;  /* 0x00000000000e79c3 */ /* 0x000ee20000008800 */
[----:B------:R-:W-:Y:S01]  /*0040*/  UMOV UR4, 0x400 ;  /* 0x0000040000047882 */ /* 0x000fe20000000000 */
[----:B------:R-:W-:Y:S01]  /*0050*/  ULDC.64 UR18, c[0x0][0x208] ;  /* 0x0000820000127ab9 */ /* 0x000fe20000000a00 */
[----:B------:R-:W-:Y:S01]  /*0060*/  IMAD.MOV.U32 R93, RZ, RZ, -0x20 ;  /* 0xffffffe0ff5d7424 */ /* 0x000fe200078e00ff */
[----:B------:R-:W-:Y:S02]  /*0070*/  CS2R R38, SRZ ;  /* 0x0000000000267805 */ /* 0x000fe4000001ff00 */
[----:B------:R-:W-:Y:S02]  /*0080*/  CS2R R40, SRZ ;  /* 0x0000000000287805 */ /* 0x000fe4000001ff00 */
[----:B------:R-:W-:Y:S02]  /*0090*/  CS2R R42, SRZ ;  /* 0x00000000002a7805 */ /* 0x000fe4000001ff00 */
[----:B------:R-:W-:-:S02]  /*00a0*/  CS2R R44, SRZ ;  /* 0x00000000002c7805 */ /* 0x000fc4000001ff00 */
[----:B------:R-:W-:Y:S02]  /*00b0*/  CS2R R46, SRZ ;  /* 0x00000000002e7805 */ /* 0x000fe4000001ff00 */
[----:B------:R-:W-:Y:S02]  /*00c0*/  CS2R R48, SRZ ;  /* 0x0000000000307805 */ /* 0x000fe4000001ff00 */
        /* <DEDUP_REMOVED lines=13> */
[----:B------:R-:W-:Y:S01]  /*01a0*/  CS2R R76, SRZ ;  /* 0x00000000004c7805 */ /* 0x000fe2000001ff00 */
[----:B---3--:R-:W-:Y:S01]  /*01b0*/  UPRMT UR14, UR14, 0x654, UR4 ;  /* 0x000006540e0e7896 */ /* 0x008fe20008000004 */
[----:B------:R-:W-:Y:S02]  /*01c0*/  CS2R R78, SRZ ;  /* 0x00000000004e7805 */ /* 0x000fe4000001ff00 */
[----:B------:R-:W-:-:S02]  /*01d0*/  CS2R R80, SRZ ;  /* 0x0000000000507805 */ /* 0x000fc4000001ff00 */
[----:B------:R-:W-:Y:S02]  /*01e0*/  CS2R R82, SRZ ;  /* 0x0000000000527805 */ /* 0x000fe4000001ff00 */
[----:B------:R-:W-:Y:S02]  /*01f0*/  CS2R R84, SRZ ;  /* 0x0000000000547805 */ /* 0x000fe4000001ff00 */
[----:B------:R-:W-:Y:S01]  /*0200*/  CS2R R86, SRZ ;  /* 0x0000000000567805 */ /* 0x000fe2000001ff00 */
[----:B--2---:R-:W-:Y:S01]  /*0210*/  IMAD.HI R0, R9, 0x2aaaaaab, RZ ;  /* 0x2aaaaaab09007827 */ /* 0x004fe200078e02ff */
[----:B------:R-:W-:Y:S01]  /*0220*/  UMOV UR15, 0x1 ;  /* 0x00000001000f7882 */ /* 0x000fe20000000000 */
[----:B------:R-:W-:Y:S01]  /*0230*/  UMOV UR6, 0xffffffff ;  /* 0xffffffff00067882 */ /* 0x000fe20000000000 */
[----:B------:R-:W-:Y:S01]  /*0240*/  UMOV UR4, URZ ;  /* 0x0000003f00047c82 */ /* 0x000fe20008000000 */
[----:B------:R-:W-:Y:S01]  /*0250*/  UIADD3 UR17, UR14, 0x3000, URZ ;  /* 0x000030000e117890 */ /* 0x000fe2000fffe03f */
[----:B------:R-:W-:Y:S01]  /*0260*/  SHF.R.U32.HI R3, RZ, 0x1f, R0 ;  /* 0x0000001fff037819 */ /* 0x000fe20000011600 */
[----:B------:R-:W-:-:S03]  /*0270*/  UMOV UR5, URZ ;  /* 0x0000003f00057c82 */ /* 0x000fc60008000000 */
[----:B------:R-:W-:-:S05]  /*0280*/  LEA.HI.SX32 R0, R0, R3, 0x1b ;  /* 0x0000000300007211 */ /* 0x000fca00078fdaff */
[C---:B------:R-:W-:Y:S02]  /*0290*/  IMAD R2, R0.reuse, R5, 0x40 ;  /* 0x0000004000027424 */ /* 0x040fe400078e0205 */
[----:B------:R-:W-:-:S03]  /*02a0*/  IMAD R7, R0, -0xc0, R9 ;  /* 0xffffff4000077824 */ /* 0x000fc600078e0209 */
[----:B------:R-:W-:Y:S02]  /*02b0*/  VIMNMX R4, R2, 0x8, PT ;  /* 0x0000000802047848 */ /* 0x000fe40003fe0100 */
[----:B------:R-:W-:Y:S02]  /*02c0*/  IABS R10, R7 ;  /* 0x00000007000a7213 */ /* 0x000fe40000000000 */
[-C--:B------:R-:W-:Y:S02]  /*02d0*/  IABS R11, R4.reuse ;  /* 0x00000004000b7213 */ /* 0x080fe40000000000 */
[-C--:B------:R-:W-:Y:S02]  /*02e0*/  IABS R8, R4.reuse ;  /* 0x0000000400087213 */ /* 0x080fe40000000000 */
[----:B------:R-:W2:Y:S01]  /*02f0*/  I2F.RP R5, R11 ;  /* 0x0000000b00057306 */ /* 0x000ea20000209400 */
[----:B------:R-:W-:-:S04]  /*0300*/  LOP3.LUT R7, R7, R4, RZ, 0x3c, !PT ;  /* 0x0000000407077212 */ /* 0x000fc800078e3cff */
[----:B------:R-:W-:Y:S02]  /*0310*/  ISETP.GE.AND P3, PT, R7, RZ, PT ;  /* 0x000000ff0700720c */ /* 0x000fe40003f66270 */
[----:B------:R-:W-:Y:S01]  /*0320*/  LOP3.LUT R7, RZ, R4, RZ, 0x33, !PT ;  /* 0x00000004ff077212 */ /* 0x000fe200078e33ff */
[----:B--2---:R-:W2:Y:S02]  /*0330*/  MUFU.RCP R5, R5 ;  /* 0x0000000500057308 */ /* 0x004ea40000001000 */
[----:B--2---:R-:W-:-:S06]  /*0340*/  VIADD R2, R5, 0xffffffe ;  /* 0x0ffffffe05027836 */ /* 0x004fcc0000000000 */
[----:B------:R2:W3:Y:S02]  /*0350*/  F2I.FTZ.U32.TRUNC.NTZ R3, R2 ;  /* 0x0000000200037305 */ /* 0x0004e4000021f000 */
[----:B--2---:R-:W-:Y:S02]  /*0360*/  IMAD.MOV.U32 R2, RZ, RZ, RZ ;  /* 0x000000ffff027224 */ /* 0x004fe400078e00ff */
[----:B---3--:R-:W-:-:S04]  /*0370*/  IMAD.MOV R6, RZ, RZ, -R3 ;  /* 0x000000ffff067224 */ /* 0x008fc800078e0a03 */
[----:B------:R-:W-:Y:S02]  /*0380*/  IMAD R13, R6, R11, RZ ;  /* 0x0000000b060d7224 */ /* 0x000fe400078e02ff */
[----:B------:R-:W-:Y:S02]  /*0390*/  IMAD.MOV.U32 R6, RZ, RZ, R10 ;  /* 0x000000ffff067224 */ /* 0x000fe400078e000a */
[----:B------:R-:W-:-:S04]  /*03a0*/  IMAD.HI.U32 R3, R3, R13, R2 ;  /* 0x0000000d03037227 */ /* 0x000fc800078e0002 */
[----:B------:R-:W-:Y:S01]  /*03b0*/  IMAD.MOV R13, RZ, RZ, -R8 ;  /* 0x000000ffff0d7224 */ /* 0x000fe200078e0a08 */
[----:B------:R-:W-:Y:S01]  /*03c0*/  IABS R8, R9 ;  /* 0x0000000900087213 */ /* 0x000fe20000000000 */
[----:B------:R-:W-:-:S04]  /*03d0*/  IMAD.HI.U32 R5, R3, R6, RZ ;  /* 0x0000000603057227 */ /* 0x000fc800078e00ff */
[-C--:B------:R-:W-:Y:S02]  /*03e0*/  IMAD R6, R5, R13.reuse, R6 ;  /* 0x0000000d05067224 */ /* 0x080fe400078e0206 */
[----:B------:R-:W-:Y:S02]  /*03f0*/  IMAD.HI.U32 R2, R3, R8, RZ ;  /* 0x0000000803027227 */ /* 0x000fe400078e00ff */
[----:B------:R-:W2:Y:S01]  /*0400*/  S2R R3, SR_TID.X ;  /* 0x0000000000037919 */ /* 0x000ea20000002100 */
[C---:B------:R-:W-:Y:S01]  /*0410*/  ISETP.GT.U32.AND P2, PT, R11.reuse, R6, PT ;  /* 0x000000060b00720c */ /* 0x040fe20003f44070 */
[----:B------:R-:W-:Y:S02]  /*0420*/  IMAD R2, R2, R13, R8 ;  /* 0x0000000d02027224 */ /* 0x000fe400078e0208 */
[----:B------:R-:W3:Y:S03]  /*0430*/  LDC.64 R12, c[0x0][0x218] ;  /* 0x00008600ff0c7b82 */ /* 0x000ee60000000a00 */
[----:B------:R-:W-:-:S07]  /*0440*/  ISETP.GT.U32.AND P1, PT, R11, R2, PT ;  /* 0x000000020b00720c */ /* 0x000fce0003f24070 */
[--C-:B------:R-:W-:Y:S02]  /*0450*/  @!P2 IMAD.IADD R6, R6, 0x1, -R11.reuse ;  /* 0x000000010606a824 */ /* 0x100fe400078e0a0b */
[----:B------:R-:W-:Y:S01]  /*0460*/  @!P2 VIADD R5, R5, 0x1 ;  /* 0x000000010505a836 */ /* 0x000fe20000000000 */
[----:B------:R-:W-:Y:S02]  /*0470*/  ISETP.GE.AND P2, PT, R9, RZ, PT ;  /* 0x000000ff0900720c */ /* 0x000fe40003f46270 */
[----:B------:R-:W-:Y:S01]  /*0480*/  ISETP.GE.U32.AND P0, PT, R6, R11, PT ;  /* 0x0000000b0600720c */ /* 0x000fe20003f06070 */
[----:B------:R-:W-:-:S05]  /*0490*/  @!P1 IMAD.IADD R2, R2, 0x1, -R11 ;  /* 0x0000000102029824 */ /* 0x000fca00078e0a0b */
[----:B------:R-:W-:-:S07]  /*04a0*/  ISETP.GT.U32.AND P1, PT, R11, R2, PT ;  /* 0x000000020b00720c */ /* 0x000fce0003f24070 */
[----:B------:R-:W-:Y:S01]  /*04b0*/  @P0 VIADD R5, R5, 0x1 ;  /* 0x0000000105050836 */ /* 0x000fe20000000000 */
[----:B------:R-:W-:Y:S02]  /*04c0*/  ISETP.NE.AND P0, PT, R4, RZ, PT ;  /* 0x000000ff0400720c */ /* 0x000fe40003f05270 */
[----:B--2---:R-:W-:Y:S01]  /*04d0*/  SHF.R.U32.HI R14, RZ, 0x2, R3 ;  /* 0x00000002ff0e7819 */ /* 0x004fe20000011603 */
[----:B------:R-:W-:Y:S01]  /*04e0*/  @!P3 IMAD.MOV R5, RZ, RZ, -R5 ;  /* 0x000000ffff05b224 */ /* 0x000fe200078e0a05 */
[----:B------:R-:W-:Y:S01]  /*04f0*/  SHF.R.U32.HI R92, RZ, 0x5, R3 ;  /* 0x00000005ff5c7819 */ /* 0x000fe20000011603 */
[----:B------:R-:W-:Y:S01]  /*0500*/  @!P1 IMAD.IADD R2, R2, 0x1, -R11 ;  /* 0x0000000102029824 */ /* 0x000fe200078e0a0b */
[----:B------:R-:W-:Y:S02]  /*0510*/  SGXT.U32 R14, R14, 0x5 ;  /* 0x000000050e0e781a */ /* 0x000fe40000000000 */
[----:B------:R-:W-:Y:S01]  /*0520*/  SEL R5, R7, R5, !P0 ;  /* 0x0000000507057207 */ /* 0x000fe20004000000 */
[----:B------:R-:W-:Y:S01]  /*0530*/  @!P2 IMAD.MOV R2, RZ, RZ, -R2 ;  /* 0x000000ffff02a224 */ /* 0x000fe200078e0a02 */
[----:B------:R-:W-:-:S03]  /*0540*/  LOP3.LUT R91, R92, 0x7fffffc, RZ, 0xc0, !PT ;  /* 0x07fffffc5c5b7812 */ /* 0x000fc600078ec0ff */
[----:B------:R-:W-:Y:S01]  /*0550*/  IMAD.SHL.U32 R5, R5, 0x80, RZ ;  /* 0x0000008005057824 */ /* 0x000fe200078e00ff */
[----:B------:R-:W-:Y:S02]  /*0560*/  SEL R7, R7, R2, !P0 ;  /* 0x0000000207077207 */ /* 0x000fe40004000000 */
[----:B------:R-:W-:Y:S02]  /*0570*/  LOP3.LUT R2, R14, 0x20, RZ, 0xfc, !PT ;  /* 0x000000200e027812 */ /* 0x000fe400078efcff */
[----:B------:R-:W-:Y:S01]  /*0580*/  LOP3.LUT R15, R5, R14, RZ, 0xfc, !PT ;  /* 0x0000000e050f7212 */ /* 0x000fe200078efcff */
[----:B------:R-:W-:Y:S01]  /*0590*/  IMAD R7, R0, 0x8, R7 ;  /* 0x0000000800077824 */ /* 0x000fe200078e0207 */
[----:B------:R-:W-:Y:S01]  /*05a0*/  LOP3.LUT R16, R5, 0x20, R14, 0xfe, !PT ;  /* 0x0000002005107812 */ /* 0x000fe200078efe0e */
[----:B------:R-:W-:Y:S01]  /*05b0*/  IMAD.SHL.U32 R0, R3, 0x8, RZ ;  /* 0x0000000803007824 */ /* 0x000fe200078e00ff */
[----:B------:R-:W-:Y:S01]  /*05c0*/  LOP3.LUT R17, R5, 0x40, R14, 0xfe, !PT ;  /* 0x0000004005117812 */ /* 0x000fe200078efe0e */
[----:B------:R-:W-:Y:S01]  /*05d0*/  IMAD.HI R4, R15, 0x2aaaaaab, RZ ;  /* 0x2aaaaaab0f047827 */ /* 0x000fe200078e02ff */
[----:B------:R-:W-:-:S02]  /*05e0*/  SHF.R.S32.HI R19, RZ, 0x19, R7 ;  /* 0x00000019ff137819 */ /* 0x000fc40000011407 */
[----:B------:R-:W-:Y:S01]  /*05f0*/  LOP3.LUT R27, R0, 0x18, R3, 0x48, !PT ;  /* 0x00000018001b7812 */ /* 0x000fe200078e4803 */
[----:B------:R-:W-:Y:S01]  /*0600*/  IMAD.HI R6, R16, 0x2aaaaaab, RZ ;  /* 0x2aaaaaab10067827 */ /* 0x000fe200078e02ff */
[----:B------:R-:W-:Y:S02]  /*0610*/  SHF.R.U32.HI R9, RZ, 0x1f, R4 ;  /* 0x0000001fff097819 */ /* 0x000fe40000011604 */
[----:B------:R-:W-:Y:S01]  /*0620*/  SGXT R19, R19, 0x1 ;  /* 0x000000011313781a */ /* 0x000fe20000000200 */
[----:B------:R-:W-:Y:S01]  /*0630*/  IMAD.SHL.U32 R7, R7, 0x40, RZ ;  /* 0x0000004007077824 */ /* 0x000fe200078e00ff */
[----:B------:R-:W-:Y:S01]  /*0640*/  SHF.R.U32.HI R11, RZ, 0x1f, R6 ;  /* 0x0000001fff0b7819 */ /* 0x000fe20000011606 */
[----:B------:R-:W-:Y:S01]  /*0650*/  IMAD R8, R14, 0x20, R27 ;  /* 0x000000200e087824 */ /* 0x000fe200078e021b */
[----:B------:R-:W-:Y:S01]  /*0660*/  LEA.HI R22, R4, R9, RZ, 0x17 ;  /* 0x0000000904167211 */ /* 0x000fe200078fb8ff */
[----:B------:R-:W-:Y:S01]  /*0670*/  IMAD.HI R23, R17, 0x2aaaaaab, RZ ;  /* 0x2aaaaaab11177827 */ /* 0x000fe200078e02ff */
[----:B------:R-:W-:-:S02]  /*0680*/  LOP3.LUT R9, R7, R14, RZ, 0xfc, !PT ;  /* 0x0000000e07097212 */ /* 0x000fc400078efcff */
[----:B------:R-:W-:Y:S01]  /*0690*/  LEA.HI R21, R6, R11, RZ, 0x17 ;  /* 0x0000000b06157211 */ /* 0x000fe200078fb8ff */
[----:B------:R-:W-:Y:S01]  /*06a0*/  IMAD R22, R22, -0xc00, R15 ;  /* 0xfffff40016167824 */ /* 0x000fe200078e020f */
[C---:B------:R-:W-:Y:S01]  /*06b0*/  LOP3.LUT R4, R14.reuse, 0x40, RZ, 0xfc, !PT ;  /* 0x000000400e047812 */ /* 0x040fe200078efcff */
[----:B------:R-:W2:Y:S01]  /*06c0*/  LDC.64 R10, c[0x0][0x220] ;  /* 0x00008800ff0a7b82 */ /* 0x000ea20000000a00 */
[----:B------:R-:W-:Y:S01]  /*06d0*/  LOP3.LUT R6, R14, 0x60, RZ, 0xfc, !PT ;  /* 0x000000600e067812 */ /* 0x000fe200078efcff */
[--C-:B------:R-:W-:Y:S01]  /*06e0*/  IMAD R2, R2, 0x20, R27.reuse ;  /* 0x0000002002027824 */ /* 0x100fe200078e021b */
[----:B------:R-:W-:Y:S01]  /*06f0*/  LOP3.LUT R18, R5, 0x60, R14, 0xfe, !PT ;  /* 0x0000006005127812 */ /* 0x000fe200078efe0e */
[----:B------:R-:W-:Y:S01]  /*0700*/  IMAD R16, R21, -0xc00, R16 ;  /* 0xfffff40015107824 */ /* 0x000fe200078e0210 */
[----:B------:R-:W-:Y:S01]  /*0710*/  LOP3.LUT R14, R7, 0x20, R14, 0xfe, !PT ;  /* 0x00000020070e7812 */ /* 0x000fe200078efe0e */
[----:B------:R-:W-:Y:S01]  /*0720*/  IMAD R4, R4, 0x20, R27 ;  /* 0x0000002004047824 */ /* 0x000fe200078e021b */
[C---:B------:R-:W-:Y:S01]  /*0730*/  LEA.HI R20, R19.reuse, R9, RZ, 0xc ;  /* 0x0000000913147211 */ /* 0x040fe200078f60ff */
[----:B------:R-:W-:Y:S01]  /*0740*/  IMAD.HI R25, R18, 0x2aaaaaab, RZ ;  /* 0x2aaaaaab12197827 */ /* 0x000fe200078e02ff */
[----:B------:R-:W-:-:S02]  /*0750*/  LEA.HI R19, R19, R14, RZ, 0xc ;  /* 0x0000000e13137211 */ /* 0x000fc400078f60ff */
[----:B------:R-:W-:Y:S01]  /*0760*/  LOP3.LUT R20, R20, 0x3ff000, RZ, 0xc0, !PT ;  /* 0x003ff00014147812 */ /* 0x000fe200078ec0ff */
[----:B------:R-:W-:Y:S01]  /*0770*/  IMAD R6, R6, 0x20, R27 ;  /* 0x0000002006067824 */ /* 0x000fe200078e021b */
[----:B------:R-:W-:Y:S02]  /*0780*/  SHF.R.U32.HI R24, RZ, 0x1f, R23 ;  /* 0x0000001fff187819 */ /* 0x000fe40000011617 */
[----:B------:R-:W-:Y:S01]  /*0790*/  LOP3.LUT R19, R19, 0x3ff000, RZ, 0xc0, !PT ;  /* 0x003ff00013137812 */ /* 0x000fe200078ec0ff */
[----:B------:R-:W-:Y:S01]  /*07a0*/  IMAD.IADD R20, R9, 0x1, -R20 ;  /* 0x0000000109147824 */ /* 0x000fe200078e0a14 */
[----:B------:R-:W-:Y:S02]  /*07b0*/  SHF.R.U32.HI R26, RZ, 0x1f, R25 ;  /* 0x0000001fff1a7819 */ /* 0x000fe40000011619 */
[----:B------:R-:W-:Y:S01]  /*07c0*/  LEA.HI R24, R23, R24, RZ, 0x17 ;  /* 0x0000001817187211 */ /* 0x000fe200078fb8ff */
[----:B------:R-:W-:Y:S01]  /*07d0*/  IMAD.IADD R14, R14, 0x1, -R19 ;  /* 0x000000010e0e7824 */ /* 0x000fe200078e0a13 */
[----:B------:R-:W-:-:S02]  /*07e0*/  LOP3.LUT R9, R0, 0x18, RZ, 0xc0, !PT ;  /* 0x0000001800097812 */ /* 0x000fc400078ec0ff */
[----:B------:R-:W-:Y:S01]  /*07f0*/  LEA.HI R25, R25, R26, RZ, 0x17 ;  /* 0x0000001a19197211 */ /* 0x000fe200078fb8ff */
[----:B------:R-:W-:Y:S01]  /*0800*/  IMAD R24, R24, -0xc00, R17 ;  /* 0xfffff40018187824 */ /* 0x000fe200078e0211 */
[----:B------:R-:W-:Y:S01]  /*0810*/  LEA R33, R2, UR14, 0x1 ;  /* 0x0000000e02217c11 */ /* 0x000fe2000f8e08ff */
[--C-:B------:R-:W-:Y:S01]  /*0820*/  IMAD R15, R20, 0xc00, R9.reuse ;  /* 0x00000c00140f7824 */ /* 0x100fe200078e0209 */
[----:B------:R-:W-:Y:S01]  /*0830*/  LEA R35, R4, UR14, 0x1 ;  /* 0x0000000e04237c11 */ /* 0x000fe2000f8e08ff */
[--C-:B------:R-:W-:Y:S01]  /*0840*/  IMAD R17, R14, 0xc00, R9.reuse ;  /* 0x00000c000e117824 */ /* 0x100fe200078e0209 */
[----:B------:R-:W-:Y:S01]  /*0850*/  LEA R37, R6, UR14, 0x1 ;  /* 0x0000000e06257c11 */ /* 0x000fe2000f8e08ff */
[----:B------:R-:W-:Y:S01]  /*0860*/  IMAD R18, R25, -0xc00, R18 ;  /* 0xfffff40019127824 */ /* 0x000fe200078e0212 */
[----:B------:R-:W-:Y:S01]  /*0870*/  LEA R25, R8, UR14, 0x1 ;  /* 0x0000000e08197c11 */ /* 0x000fe2000f8e08ff */
[--C-:B------:R-:W-:Y:S02]  /*0880*/  IMAD R19, R22, 0xc00, R9.reuse ;  /* 0x00000c0016137824 */ /* 0x100fe400078e0209 */
[----:B------:R-:W-:-:S02]  /*0890*/  IMAD R27, R16, 0xc00, R9 ;  /* 0x00000c00101b7824 */ /* 0x000fc400078e0209 */
[----:B---3--:R-:W-:-:S04]  /*08a0*/  IMAD.WIDE R14, R15, 0x2, R12 ;  /* 0x000000020f0e7825 */ /* 0x008fc800078e020c */
[----:B------:R-:W-:Y:S01]  /*08b0*/  IMAD R29, R24, 0xc00, R9 ;  /* 0x00000c00181d7824 */ /* 0x000fe200078e0209 */
[----:B------:R-:W-:Y:S01]  /*08c0*/  @!PT LDS RZ, [RZ] ;  /* 0x00000000fffff984 */ /* 0x000fe20000000800 */
[----:B------:R-:W-:Y:S01]  /*08d0*/  @!PT LDS RZ, [RZ] ;  /* 0x00000000fffff984 */ /* 0x000fe20000000800 */
[----:B------:R-:W-:Y:S01]  /*08e0*/  @!PT LDS RZ, [RZ] ;  /* 0x00000000fffff984 */ /* 0x000fe20000000800 */
[----:B------:R-:W-:Y:S01]  /*08f0*/  LDGSTS.E.BYPASS.128 [R25], desc[UR18][R14.64] ;  /* 0x000000000e197fae */ /* 0x000fe2000b901c52 */
[----:B------:R-:W-:-:S04]  /*0900*/  IMAD.WIDE R16, R17, 0x2, R12 ;  /* 0x0000000211107825 */ /* 0x000fc800078e020c */
[----:B------:R-:W-:Y:S01]  /*0910*/  IMAD R31, R18, 0xc00, R9 ;  /* 0x00000c00121f7824 */ /* 0x000fe200078e0209 */
[----:B------:R-:W-:Y:S01]  /*0920*/  LDGSTS.E.BYPASS.128 [R33], desc[UR18][R16.64] ;  /* 0x0000000010217fae */ /* 0x000fe2000b901c52 */
[--C-:B--2---:R-:W-:Y:S01]  /*0930*/  IMAD.WIDE R18, R19, 0x2, R10.reuse ;  /* 0x0000000213127825 */ /* 0x104fe200078e020a */
[----:B------:R-:W-:Y:S02]  /*0940*/  IADD3 R9, P0, R14, 0x80, RZ ;  /* 0x000000800e097810 */ /* 0x000fe40007f1e0ff */
[----:B------:R-:W0:Y:S01]  /*0950*/  LDGDEPBAR ;  /* 0x00000000000079af */ /* 0x000e220000000000 */
[----:B------:R-:W-:-:S03]  /*0960*/  IMAD.WIDE R26, R27, 0x2, R10 ;  /* 0x000000021b1a7825 */ /* 0x000fc600078e020a */
[----:B------:R-:W-:Y:S01]  /*0970*/  LDGSTS.E.BYPASS.128 [R25+0x3000], desc[UR18][R18.64] ;  /* 0x0300000012197fae */ /* 0x000fe2000b901c52 */
[--C-:B------:R-:W-:Y:S01]  /*0980*/  IMAD.WIDE R28, R29, 0x2, R10.reuse ;  /* 0x000000021d1c7825 */ /* 0x100fe200078e020a */
[----:B------:R-:W-:Y:S02]  /*0990*/  IADD3 R20, P2, R26, 0x80, RZ ;  /* 0x000000801a147810 */ /* 0x000fe40007f5e0ff */
[----:B------:R-:W-:Y:S01]  /*09a0*/  LDGSTS.E.BYPASS.128 [R33+0x3000], desc[UR18][R26.64] ;  /* 0x030000001a217fae */ /* 0x000fe2000b901c52 */
[----:B------:R-:W-:Y:S01]  /*09b0*/  IMAD.WIDE R30, R31, 0x2, R10 ;  /* 0x000000021f1e7825 */ /* 0x000fe200078e020a */
[----:B------:R-:W-:Y:S02]  /*09c0*/  IADD3 R10, P1, R16, 0x80, RZ ;  /* 0x00000080100a7810 */ /* 0x000fe40007f3e0ff */
[----:B------:R-:W-:Y:S01]  /*09d0*/  LDGSTS.E.BYPASS.128 [R35+0x3000], desc[UR18][R28.64] ;  /* 0x030000001c237fae */ /* 0x000fe2000b901c52 */
[----:B------:R-:W-:Y:S01]  /*09e0*/  IMAD.X R11, RZ, RZ, R15, P0 ;  /* 0x000000ffff0b7224 */ /* 0x000fe200000e060f */
[----:B------:R-:W-:Y:S01]  /*09f0*/  IADD3 R12, P0, R18, 0x80, RZ ;  /* 0x00000080120c7810 */ /* 0x000fe20007f1e0ff */
[----:B------:R-:W-:Y:S01]  /*0a00*/  IMAD.X R13, RZ, RZ, R17, P1 ;  /* 0x000000ffff0d7224 */ /* 0x000fe200008e0611 */
[----:B------:R-:W-:Y:S01]  /*0a10*/  LDGSTS.E.BYPASS.128 [R37+0x3000], desc[UR18][R30.64] ;  /* 0x030000001e257fae */ /* 0x000fe2000b901c52 */
[----:B------:R-:W-:Y:S01]  /*0a20*/  IADD3 R22, P1, R28, 0x80, RZ ;  /* 0x000000801c167810 */ /* 0x000fe20007f3e0ff */
[----:B------:R-:W-:-:S02]  /*0a30*/  IMAD.X R88, RZ, RZ, R27, P2 ;  /* 0x000000ffff587224 */ /* 0x000fc400010e061b */
[----:B------:R-:W0:Y:S01]  /*0a40*/  LDGDEPBAR ;  /* 0x00000000000079af */ /* 0x000e220000000000 */
[----:B------:R-:W-:Y:S01]  /*0a50*/  IMAD.X R21, RZ, RZ, R19, P0 ;  /* 0x000000ffff157224 */ /* 0x000fe200000e0613 */
[----:B------:R-:W-:Y:S01]  /*0a60*/  BAR.SYNC.DEFER_BLOCKING 0x0 ;  /* 0x0000000000007b1d */ /* 0x000fe20000010000 */
[----:B------:R-:W-:Y:S01]  /*0a70*/  IADD3 R23, P0, R30, 0x80, RZ ;  /* 0x000000801e177810 */ /* 0x000fe20007f1e0ff */
[----:B------:R-:W-:-:S04]  /*0a80*/  IMAD.X R89, RZ, RZ, R29, P1 ;  /* 0x000000ffff597224 */ /* 0x000fc800008e061d */
[----:B------:R-:W-:Y:S01]  /*0a90*/  IMAD.X R90, RZ, RZ, R31, P0 ;  /* 0x000000ffff5a7224 */ /* 0x000fe200000e061f */
[----:B------:R-:W-:Y:S01]  /*0aa0*/  @!PT LDS RZ, [RZ] ;  /* 0x00000000fffff984 */ /* 0x000fe20000000800 */
[----:B------:R-:W-:Y:S01]  /*0ab0*/  @!PT LDS RZ, [RZ] ;  /* 0x00000000fffff984 */ /* 0x000fe20000000800 */
[----:B------:R-:W-:Y:S01]  /*0ac0*/  @!PT LDS RZ, [RZ] ;  /* 0x00000000fffff984 */ /* 0x000fe20000000800 */
[----:B------:R-:W-:Y:S04]  /*0ad0*/  LDGSTS.E.BYPASS.128 [R25+0x1000], desc[UR18][R14.64+0x40] ;  /* 0x010000400e197fae */ /* 0x000fe8000b901c52 */
[----:B------:R-:W-:Y:S04]  /*0ae0*/  LDGSTS.E.BYPASS.128 [R33+0x1000], desc[UR18][R16.64+0x40] ;  /* 0x0100004010217fae */ /* 0x000fe8000b901c52 */
[----:B------:R-:W0:Y:S04]  /*0af0*/  LDGDEPBAR ;  /* 0x00000000000079af */ /* 0x000e280000000000 */
[----:B------:R2:W-:Y:S04]  /*0b00*/  LDGSTS.E.BYPASS.128 [R25+0x5000], desc[UR18][R18.64+0x40] ;  /* 0x0500004012197fae */ /* 0x0005e8000b901c52 */
[----:B------:R3:W-:Y:S04]  /*0b10*/  LDGSTS.E.BYPASS.128 [R33+0x5000], desc[UR18][R26.64+0x40] ;  /* 0x050000401a217fae */ /* 0x0007e8000b901c52 */
[----:B------:R4:W-:Y:S04]  /*0b20*/  LDGSTS.E.BYPASS.128 [R35+0x5000], desc[UR18][R28.64+0x40] ;  /* 0x050000401c237fae */ /* 0x0009e8000b901c52 */
[----:B------:R5:W-:Y:S01]  /*0b30*/  LDGSTS.E.BYPASS.128 [R37+0x5000], desc[UR18][R30.64+0x40] ;  /* 0x050000401e257fae */ /* 0x000be2000b901c52 */
[----:B--2---:R-:W-:-:S03]  /*0b40*/  CS2R R24, SRZ ;  /* 0x0000000000187805 */ /* 0x004fc6000001ff00 */
[----:B------:R-:W0:Y:S01]  /*0b50*/  LDGDEPBAR ;  /* 0x00000000000079af */ /* 0x000e220000000000 */
[----:B---3--:R-:W-:Y:S02]  /*0b60*/  CS2R R26, SRZ ;  /* 0x00000000001a7805 */ /* 0x008fe4000001ff00 */
[----:B------:R-:W-:Y:S02]  /*0b70*/  CS2R R32, SRZ ;  /* 0x0000000000207805 */ /* 0x000fe4000001ff00 */
[----:B----4-:R-:W-:Y:S02]  /*0b80*/  CS2R R28, SRZ ;  /* 0x00000000001c7805 */ /* 0x010fe4000001ff00 */
[----:B------:R-:W-:Y:S02]  /*0b90*/  CS2R R34, SRZ ;  /* 0x0000000000227805 */ /* 0x000fe4000001ff00 */
[----:B-1---5:R-:W-:Y:S02]  /*0ba0*/  CS2R R30, SRZ ;  /* 0x00000000001e7805 */ /* 0x022fe4000001ff00 */
[----:B------:R-:W-:-:S07]  /*0bb0*/  CS2R R36, SRZ ;  /* 0x0000000000247805 */ /* 0x000fce000001ff00 */
.L_x_0:
[----:B------:R-:W1:Y:S01]  /*0bc0*/  SHFL.IDX PT, R14, R91, RZ, 0x1f ;  /* 0x00001fff5b0e7589 */ /* 0x000e6200000e0000 */
[----:B------:R-:W-:Y:S01]  /*0bd0*/  UIADD3 UR6, UR6, 0x1, URZ ;  /* 0x0000000106067890 */ /* 0x000fe2000fffe03f */
[----:B------:R-:W-:-:S04]  /*0be0*/  DEPBAR.LE SB0, 0x2 ;  /* 0x000080800000791a */ /* 0x000fc80000000000 */
[----:B------:R-:W-:Y:S01]  /*0bf0*/  UISETP.GE.AND UP0, UPT, UR6, 0x3, UPT ;  /* 0x000000030600788c */ /* 0x000fe2000bf06270 */
[----:B------:R-:W-:Y:S01]  /*0c00*/  BAR.SYNC.DEFER_BLOCKING 0x0 ;  /* 0x0000000000007b1d */ /* 0x000fe20000010000 */
[----:B------:R-:W-:Y:S01]  /*0c10*/  UIADD3 UR15, UR15, 0x1, URZ ;  /* 0x000000010f0f7890 */ /* 0x000fe2000fffe03f */
[----:B------:R-:W-:Y:S01]  /*0c20*/  VIADD R93, R93, 0x20 ;  /* 0x000000205d5d7836 */ /* 0x000fe20000000000 */
[----:B------:R-:W-:Y:S01]  /*0c30*/  USEL UR16, UR6, URZ, !UP0 ;  /* 0x0000003f06107287 */ /* 0x000fe2000c000000 */
[----:B------:R-:W-:Y:S02]  /*0c40*/  IADD3 R18, P1, R9, UR4, RZ ;  /* 0x0000000409127c10 */ /* 0x000fe4000ff3e0ff */
[----:B------:R-:W-:Y:S01]  /*0c50*/  UMOV UR11, 0x80000020 ;  /* 0x80000020000b7882 */ /* 0x000fe20000000000 */
[----:B------:R-:W-:Y:S01]  /*0c60*/  ULEA UR6, UR16, UR14, 0xc ;  /* 0x0000000e10067291 */ /* 0x000fe2000f8e603f */
[----:B------:R-:W-:Y:S02]  /*0c70*/  ISETP.GE.U32.AND P0, PT, R93, 0xbc0, PT ;  /* 0x00000bc05d00780c */ /* 0x000fe40003f06070 */
[----:B------:R-:W-:Y:S01]  /*0c80*/  IADD3.X R19, R11, UR5, RZ, P1, !PT ;  /* 0x000000050b137c10 */ /* 0x000fe20008ffe4ff */
[----:B------:R-:W-:Y:S01]  /*0c90*/  USHF.R.U32.HI UR8, URZ, 0x4, UR6 ;  /* 0x000000043f087899 */ /* 0x000fe20008011606 */
[----:B------:R-:W-:Y:S01]  /*0ca0*/  IADD3 R16, P1, R10, UR4, RZ ;  /* 0x000000040a107c10 */ /* 0x000fe2000ff3e0ff */
[----:B------:R-:W-:-:S02]  /*0cb0*/  ULEA UR6, UR16, UR17, 0xd ;  /* 0x0000001110067291 */ /* 0x000fc4000f8e683f */
[----:B------:R-:W-:Y:S01]  /*0cc0*/  ULOP3.LUT UR8, UR8, 0x3fff, URZ, 0xc0, !UPT ;  /* 0x00003fff08087892 */ /* 0x000fe2000f8ec03f */
[----:B------:R-:W-:Y:S01]  /*0cd0*/  IADD3.X R17, R13, UR5, RZ, P1, !PT ;  /* 0x000000050d117c10 */ /* 0x000fe20008ffe4ff */
[----:B------:R-:W-:Y:S01]  /*0ce0*/  USHF.R.U32.HI UR6, URZ, 0x4, UR6 ;  /* 0x000000043f067899 */ /* 0x000fe20008011606 */
[----:B-1----:R-:W-:Y:S02]  /*0cf0*/  R2UR UR7, R14 ;  /* 0x000000000e0772ca */ /* 0x002fe400000e0000 */
[----:B------:R-:W-:Y:S01]  /*0d00*/  IADD3 R14, P1, R12, UR4, RZ ;  /* 0x000000040c0e7c10 */ /* 0x000fe2000ff3e0ff */
[----:B------:R-:W-:Y:S01]  /*0d10*/  ULOP3.LUT UR6, UR6, 0x3fff, URZ, 0xc0, !UPT ;  /* 0x00003fff06067892 */ /* 0x000fe2000f8ec03f */
[----:B------:R-:W-:-:S03]  /*0d20*/  WARPGROUP.ARRIVE ;  /* 0x00000000000079c5 */ /* 0x000fc60000000000 */
[----:B------:R-:W-:-:S06]  /*0d30*/  ULOP3.LUT UR10, UR6, 0x2000000, URZ, 0xfc, !UPT ;  /* 0x02000000060a7892 */ /* 0x000fcc000f8efc3f */
[----:B------:R-:W-:-:S04]  /*0d40*/  USHF.L.U32 UR7, UR7, 0x6, URZ ;  /* 0x0000000607077899 */ /* 0x000fc8000800063f */
[----:B------:R-:W-:-:S04]  /*0d50*/  ULOP3.LUT UR7, UR7, 0xc0, URZ, 0xc0, !UPT ;  /* 0x000000c007077892 */ /* 0x000fc8000f8ec03f */
[----:B------:R-:W-:-:S03]  /*0d60*/  UIADD3 UR12, UP0, UR7, UR8, URZ ;  /* 0x00000008070c7290 */ /* 0x000fc6000ff1e03f */
[----:B------:R-:W-:Y:S01]  /*0d70*/  UMOV UR7, URZ ;  /* 0x0000003f00077c82 */ /* 0x000fe20008000000 */
[----:B------:R-:W-:Y:S02]  /*0d80*/  UIADD3.X UR13, URZ, URZ, URZ, UP0, !UPT ;  /* 0x0000003f3f0d7290 */ /* 0x000fe400087fe43f */
[----:B------:R-:W-:Y:S02]  /*0d90*/  ULOP3.LUT UR8, UR12, 0x1000000, URZ, 0xfc, !UPT ;  /* 0x010000000c087892 */ /* 0x000fe4000f8efc3f */
[----:B------:R-:W-:Y:S02]  /*0da0*/  ULOP3.LUT UR9, UR13, 0x80000020, URZ, 0xfc, !UPT ;  /* 0x800000200d097892 */ /* 0x000fe4000f8efc3f */
[----:B------:R-:W-:-:S04]  /*0db0*/  UISETP.GE.AND UP0, UPT, UR15, 0x3, UPT ;  /* 0x000000030f00788c */ /* 0x000fc8000bf06270 */
[----:B------:R-:W-:-:S03]  /*0dc0*/  USEL UR15, UR15, URZ, !UP0 ;  /* 0x0000003f0f0f7287 */ /* 0x000fc6000c000000 */
[----:B------:R-:W-:Y:S01]  /*0dd0*/  HGMMA.64x128x16.F32.BF16 R24, gdesc[UR8], R24 ;  /* 0x01e00000081879f0 */ /* 0x000fe20008701818 */
[----:B------:R-:W-:Y:S01]  /*0de0*/  UMOV UR8, 0x1000002 ;  /* 0x0100000200087882 */ /* 0x000fe20000000000 */
[----:B------:R-:W-:Y:S01]  /*0df0*/  UMOV UR9, 0x80000020 ;  /* 0x8000002000097882 */ /* 0x000fe20000000000 */
[----:B------:R-:W-:Y:S01]  /*0e00*/  UMOV UR10, 0x2000002 ;  /* 0x02000002000a7882 */ /* 0x000fe20000000000 */
[----:B------:R-:W-:Y:S01]  /*0e10*/  UMOV UR11, 0x80000020 ;  /* 0x80000020000b7882 */ /* 0x000fe20000000000 */
[----:B------:R-:W-:Y:S02]  /*0e20*/  UIADD3.64 UR8, UR12, UR8, URZ ;  /* 0x000000080c087297 */ /* 0x000fe4000fffe03f */
[----:B------:R-:W-:Y:S02]  /*0e30*/  UIADD3.64 UR10, UR6, UR10, URZ ;  /* 0x0000000a060a7297 */ /* 0x000fe4000fffe03f */
[----:B------:R-:W-:-:S06]  /*0e40*/  ULEA UR6, UR15, UR14, 0xc ;  /* 0x0000000e0f067291 */ /* 0x000fcc000f8e603f */
[----:B------:R-:W-:Y:S01]  /*0e50*/  LEA R15, R8, UR6, 0x1 ;  /* 0x00000006080f7c11 */ /* 0x000fe2000f8e08ff */
[----:B------:R-:W-:Y:S03]  /*0e60*/  HGMMA.64x128x16.F32.BF16 R24, gdesc[UR8], R24, gsb0 ;  /* 0x01e00000081879f0 */ /* 0x000fe60008001818 */
[----:B------:R-:W-:Y:S02]  /*0e70*/  WARPGROUP.DEPBAR.LE gsb0, 0x1 ;  /* 0x00008000000079c5 */ /* 0x000fe40000010100 */
[----:B------:R-:W-:Y:S06]  /*0e80*/  BAR.SYNC.DEFER_BLOCKING 0x0 ;  /* 0x0000000000007b1d */ /* 0x000fec0000010000 */
[----:B------:R-:W-:Y:S01]  /*0e90*/  @!PT LDS RZ, [RZ] ;  /* 0x00000000fffff984 */ /* 0x000fe20000000800 */
[----:B------:R-:W-:Y:S01]  /*0ea0*/  @!PT LDS RZ, [RZ] ;  /* 0x00000000fffff984 */ /* 0x000fe20000000800 */
[----:B------:R-:W-:Y:S01]  /*0eb0*/  @!PT LDS RZ, [RZ] ;  /* 0x00000000fffff984 */ /* 0x000fe20000000800 */
[----:B------:R1:W-:Y:S02]  /*0ec0*/  LDGSTS.E.BYPASS.128 [R15], desc[UR18][R18.64], !P0 ;  /* 0x00000000120f7fae */ /* 0x0003e4000c101c52 */
[----:B-1----:R-:W-:Y:S01]  /*0ed0*/  LEA R19, R2, UR6, 0x1 ;  /* 0x0000000602137c11 */ /* 0x002fe2000f8e08ff */
[----:B------:R-:W-:Y:S01]  /*0ee0*/  ULEA UR6, UR15, UR17, 0xd ;  /* 0x000000110f067291 */ /* 0x000fe2000f8e683f */
[----:B------:R-:W-:-:S03]  /*0ef0*/  IADD3.X R15, R21, UR5, RZ, P1, !PT ;  /* 0x00000005150f7c10 */ /* 0x000fc60008ffe4ff */
[----:B------:R1:W-:Y:S02]  /*0f00*/  LDGSTS.E.BYPASS.128 [R19], desc[UR18][R16.64], !P0 ;  /* 0x0000000010137fae */ /* 0x0003e4000c101c52 */
[----:B------:R-:W-:Y:S02]  /*0f10*/  LEA R18, R2, UR6, 0x1 ;  /* 0x0000000602127c11 */ /* 0x000fe4000f8e08ff */
[----:B------:R-:W0:Y:S01]  /*0f20*/  LDGDEPBAR ;  /* 0x00000000000079af */ /* 0x000e220000000000 */
[----:B-1----:R-:W-:-:S05]  /*0f30*/  LEA R17, R8, UR6, 0x1 ;  /* 0x0000000608117c11 */ /* 0x002fca000f8e08ff */
[----:B------:R1:W-:Y:S02]  /*0f40*/  LDGSTS.E.BYPASS.128 [R17], desc[UR18][R14.64], !P0 ;  /* 0x000000000e117fae */ /* 0x0003e4000c101c52 */
[----:B-1----:R-:W-:-:S04]  /*0f50*/  IADD3 R14, P1, R20, UR4, RZ ;  /* 0x00000004140e7c10 */ /* 0x002fc8000ff3e0ff */
[----:B------:R-:W-:Y:S02]  /*0f60*/  IADD3.X R15, R88, UR5, RZ, P1, !PT ;  /* 0x00000005580f7c10 */ /* 0x000fe40008ffe4ff */
[----:B------:R-:W-:-:S03]  /*0f70*/  IADD3 R16, P1, R22, UR4, RZ ;  /* 0x0000000416107c10 */ /* 0x000fc6000ff3e0ff */
[----:B------:R1:W-:Y:S01]  /*0f80*/  LDGSTS.E.BYPASS.128 [R18], desc[UR18][R14.64], !P0 ;  /* 0x000000000e127fae */ /* 0x0003e2000c101c52 */
[----:B------:R-:W-:Y:S02]  /*0f90*/  IADD3.X R17, R89, UR5, RZ, P1, !PT ;  /* 0x0000000559117c10 */ /* 0x000fe40008ffe4ff */
[----:B-1----:R-:W-:Y:S02]  /*0fa0*/  LEA R15, R4, UR6, 0x1 ;  /* 0x00000006040f7c11 */ /* 0x002fe4000f8e08ff */
[----:B------:R-:W-:Y:S01]  /*0fb0*/  IADD3 R18, P1, R23, UR4, RZ ;  /* 0x0000000417127c10 */ /* 0x000fe2000ff3e0ff */
[----:B------:R-:W-:Y:S02]  /*0fc0*/  UIADD3 UR4, UP0, UR4, 0x40, URZ ;  /* 0x0000004004047890 */ /* 0x000fe4000ff1e03f */
[----:B------:R1:W-:Y:S01]  /*0fd0*/  LDGSTS.E.BYPASS.128 [R15], desc[UR18][R16.64], !P0 ;  /* 0x00000000100f7fae */ /* 0x0003e2000c101c52 */
[----:B------:R-:W-:Y:S01]  /*0fe0*/  IADD3.X R19, R90, UR5, RZ, P1, !PT ;  /* 0x000000055a137c10 */ /* 0x000fe20008ffe4ff */
[----:B------:R-:W-:Y:S01]  /*0ff0*/  UIADD3.X UR5, URZ, UR5, URZ, UP0, !UPT ;  /* 0x000000053f057290 */ /* 0x000fe200087fe43f */
[----:B-1----:R-:W-:Y:S01]  /*1000*/  LEA R17, R6, UR6, 0x1 ;  /* 0x0000000606117c11 */ /* 0x002fe2000f8e08ff */
[----:B------:R-:W-:-:S04]  /*1010*/  UMOV UR6, UR16 ;  /* 0x0000001000067c82 */ /* 0x000fc80008000000 */
[----:B------:R1:W-:Y:S01]  /*1020*/  LDGSTS.E.BYPASS.128 [R17], desc[UR18][R18.64], !P0 ;  /* 0x0000000012117fae */ /* 0x0003e2000c101c52 */
[----:B------:R-:W-:-:S03]  /*1030*/  ISETP.GE.U32.AND P0, PT, R93, 0xbe0, PT ;  /* 0x00000be05d00780c */ /* 0x000fc60003f06070 */
[----:B------:R-:W0:Y:S10]  /*1040*/  LDGDEPBAR ;  /* 0x00000000000079af */ /* 0x000e340000000000 */
[----:B-1----:R-:W-:Y:S05]  /*1050*/  @!P0 BRA `(.L_x_0) ;  /* 0xfffffff800d88947 */ /* 0x002fea000383ffff */
[----:B------:R-:W-:Y:S02]  /*1060*/  WARPGROUP.DEPBAR.LE gsb0, 0x0 ;  /* 0x00008000000079c5 */ /* 0x000fe40000010000 */
[----:B------:R-:W-:Y:S01]  /*1070*/  LOP3.LUT R92, R92, 0x3, RZ, 0xc0, !PT ;  /* 0x000000035c5c7812 */ /* 0x000fe200078ec0ff */
[----:B------:R-:W-:-:S04]  /*1080*/  DEPBAR.LE SB0, 0x0 ;  /* 0x000080000000791a */ /* 0x000fc80000000000 */
[--C-:B------:R-:W-:Y:S01]  /*1090*/  SHF.R.U32.HI R2, RZ, 0x2, R3.reuse ;  /* 0x00000002ff027819 */ /* 0x100fe20000011603 */
[----:B------:R-:W-:Y:S02]  /*10a0*/  IMAD.SHL.U32 R4, R3, 0x2, RZ ;  /* 0x0000000203047824 */ /* 0x000fe400078e00ff */
[----:B------:R-:W-:Y:S01]  /*10b0*/  IMAD.SHL.U32 R9, R92, 0x10, RZ ;  /* 0x000000105c097824 */ /* 0x000fe200078e00ff */
[----:B------:R-:W-:Y:S02]  /*10c0*/  SGXT.U32 R2, R2, 0x3 ;  /* 0x000000030202781a */ /* 0x000fe40000000000 */
[----:B------:R-:W-:Y:S02]  /*10d0*/  LOP3.LUT R4, R4, 0x6, RZ, 0xc0, !PT ;  /* 0x0000000604047812 */ /* 0x000fe400078ec0ff */
[----:B------:R-:W-:Y:S02]  /*10e0*/  LOP3.LUT R9, R9, R2, RZ, 0xfc, !PT ;  /* 0x0000000209097212 */ /* 0x000fe400078efcff */
[----:B------:R-:W-:-:S03]  /*10f0*/  SHF.R.U32.HI R2, RZ, 0x4, R3 ;  /* 0x00000004ff027819 */ /* 0x000fc60000011603 */
[----:B------:R-:W-:Y:S01]  /*1100*/  IMAD R4, R9, 0x88, R4 ;  /* 0x0000008809047824 */ /* 0x000fe200078e0204 */
[----:B------:R-:W-:Y:S01]  /*1110*/  SGXT.U32 R2, R2, 0x3 ;  /* 0x000000030202781a */ /* 0x000fe20000000000 */
[----:B------:R-:W1:Y:S03]  /*1120*/  LDC.64 R8, c[0x0][0x210] ;  /* 0x00008400ff087b82 */ /* 0x000e660000000a00 */
[----:B------:R-:W-:-:S05]  /*1130*/  LEA R10, R4, UR14, 0x2 ;  /* 0x0000000e040a7c11 */ /* 0x000fca000f8e10ff */
[----:B------:R-:W-:Y:S01]  /*1140*/  BAR.SYNC.DEFER_BLOCKING 0x0 ;  /* 0x0000000000007b1d */ /* 0x000fe20000010000 */
[----:B------:R-:W-:Y:S02]  /*1150*/  LOP3.LUT R7, R2, R7, RZ, 0xfc, !PT ;  /* 0x0000000702077212 */ /* 0x000fe400078efcff */
[----:B------:R-:W-:-:S04]  /*1160*/  LOP3.LUT R2, R5, 0x78, R0, 0xf8, !PT ;  /* 0x0000007805027812 */ /* 0x000fc800078ef800 */
[----:B------:R-:W-:-:S04]  /*1170*/  ISETP.GE.AND P0, PT, R2, 0xc00, PT ;  /* 0x00000c000200780c */ /* 0x000fc80003f06270 */
[----:B------:R-:W-:Y:S01]  /*1180*/  ISETP.LT.AND P1, PT, R7, 0x1000, !P0 ;  /* 0x000010000700780c */ /* 0x000fe20004721270 */
[----:B------:R2:W-:Y:S01]  /*1190*/  STS.64 [R10], R24 ;  /* 0x000000180a007388 */ /* 0x0005e20000000a00 */
[----:B-1----:R-:W-:-:S03]  /*11a0*/  IMAD.WIDE R4, R2, 0x2, R8 ;  /* 0x0000000202047825 */ /* 0x002fc600078e0208 */
[----:B------:R1:W-:Y:S04]  /*11b0*/  STS.64 [R10+0x1100], R26 ;  /* 0x0011001a0a007388 */ /* 0x0003e80000000a00 */
[----:B------:R-:W-:Y:S04]  /*11c0*/  STS.64 [R10+0x20], R28 ;  /* 0x0000201c0a007388 */ /* 0x000fe80000000a00 */
[----:B------:R-:W-:Y:S01]  /*11d0*/  STS.64 [R10+0x1120], R30 ;  /* 0x0011201e0a007388 */ /* 0x000fe20000000a00 */
[----:B--2---:R-:W-:-:S03]  /*11e0*/  CS2R R24, SRZ ;  /* 0x0000000000187805 */ /* 0x004fc6000001ff00 */
[----:B------:R-:W-:Y:S01]  /*11f0*/  STS.64 [R10+0x40], R32 ;  /* 0x000040200a007388 */ /* 0x000fe20000000a00 */
[----:B-1----:R-:W-:-:S03]  /*1200*/  CS2R R26, SRZ ;  /* 0x00000000001a7805 */ /* 0x002fc6000001ff00 */
[----:B------:R-:W-:Y:S04]  /*1210*/  STS.64 [R10+0x1140], R34 ;  /* 0x001140220a007388 */ /* 0x000fe80000000a00 */
        /* <DEDUP_REMOVED lines=18> */
[----:B------:R1:W-:Y:S04]  /*1340*/  STS.64 [R10+0x180], R72 ;  /* 0x000180480a007388 */ /* 0x0003e80000000a00 */
[----:B------:R2:W-:Y:S04]  /*1350*/  STS.64 [R10+0x1280], R74 ;  /* 0x0012804a0a007388 */ /* 0x0005e80000000a00 */
[----:B------:R-:W-:Y:S04]  /*1360*/  STS.64 [R10+0x1a0], R76 ;  /* 0x0001a04c0a007388 */ /* 0x000fe80000000a00 */
[----:B------:R3:W-:Y:S04]  /*1370*/  STS.64 [R10+0x12a0], R78 ;  /* 0x0012a04e0a007388 */ /* 0x0007e80000000a00 */
[----:B------:R-:W-:Y:S04]  /*1380*/  STS.64 [R10+0x1c0], R80 ;  /* 0x0001c0500a007388 */ /* 0x000fe80000000a00 */
[----:B------:R-:W-:Y:S04]  /*1390*/  STS.64 [R10+0x12c0], R82 ;  /* 0x0012c0520a007388 */ /* 0x000fe80000000a00 */
[----:B------:R-:W-:Y:S04]  /*13a0*/  STS.64 [R10+0x1e0], R84 ;  /* 0x0001e0540a007388 */ /* 0x000fe80000000a00 */
[----:B------:R4:W-:Y:S01]  /*13b0*/  STS.64 [R10+0x12e0], R86 ;  /* 0x0012e0560a007388 */ /* 0x0009e20000000a00 */
[----:B------:R-:W-:-:S02]  /*13c0*/  LOP3.LUT R6, R7, 0x8, RZ, 0xfc, !PT ;  /* 0x0000000807067812 */ /* 0x000fc400078efcff */
[----:B------:R-:W-:Y:S02]  /*13d0*/  CS2R R20, SRZ ;  /* 0x0000000000147805 */ /* 0x000fe4000001ff00 */
[----:B------:R-:W-:Y:S01]  /*13e0*/  CS2R R22, SRZ ;  /* 0x0000000000167805 */ /* 0x000fe2000001ff00 */
[----:B------:R-:W-:Y:S01]  /*13f0*/  BAR.SYNC.DEFER_BLOCKING 0x0 ;  /* 0x0000000000007b1d */ /* 0x000fe20000010000 */
[----:B------:R-:W-:Y:S02]  /*1400*/  LOP3.LUT R8, R7, 0x10, RZ, 0xfc, !PT ;  /* 0x0000001007087812 */ /* 0x000fe400078efcff */
[----:B------:R-:W-:Y:S02]  /*1410*/  P2R R11, PR, RZ, 0x2 ;  /* 0x00000002ff0b7803 */ /* 0x000fe40000000000 */
[----:B------:R-:W-:Y:S02]  /*1420*/  CS2R R12, SRZ ;  /* 0x00000000000c7805 */ /* 0x000fe4000001ff00 */
[----:B------:R-:W-:-:S02]  /*1430*/  CS2R R14, SRZ ;  /* 0x00000000000e7805 */ /* 0x000fc4000001ff00 */
[----:B-1----:R-:W-:Y:S02]  /*1440*/  CS2R R72, SRZ ;  /* 0x0000000000487805 */ /* 0x002fe4000001ff00 */
[----:B--2---:R-:W-:Y:S02]  /*1450*/  CS2R R74, SRZ ;  /* 0x00000000004a7805 */ /* 0x004fe4000001ff00 */
[----:B------:R-:W-:Y:S02]  /*1460*/  CS2R R60, SRZ ;  /* 0x00000000003c7805 */ /* 0x000fe4000001ff00 */
[----:B------:R-:W-:Y:S02]  /*1470*/  CS2R R62, SRZ ;  /* 0x00000000003e7805 */ /* 0x000fe4000001ff00 */
[----:B------:R-:W-:Y:S02]  /*1480*/  CS2R R16, SRZ ;  /* 0x0000000000107805 */ /* 0x000fe4000001ff00 */
[----:B------:R-:W-:-:S02]  /*1490*/  CS2R R18, SRZ ;  /* 0x0000000000127805 */ /* 0x000fc4000001ff00 */
[----:B------:R-:W-:Y:S02]  /*14a0*/  CS2R R40, SRZ ;  /* 0x0000000000287805 */ /* 0x000fe4000001ff00 */
[----:B------:R-:W-:Y:S02]  /*14b0*/  CS2R R42, SRZ ;  /* 0x00000000002a7805 */ /* 0x000fe4000001ff00 */
[----:B------:R-:W-:Y:S01]  /*14c0*/  SHF.R.U32.HI R3, RZ, 0x4, R3 ;  /* 0x00000004ff037819 */ /* 0x000fe20000011603 */
[----:B------:R-:W-:Y:S01]  /*14d0*/  IMAD.SHL.U32 R92, R92, 0x2, RZ ;  /* 0x000000025c5c7824 */ /* 0x000fe200078e00ff */
[----:B------:R-:W-:Y:S01]  /*14e0*/  LOP3.LUT R0, R0, 0x78, RZ, 0xc0, !PT ;  /* 0x0000007800007812 */ /* 0x000fe200078ec0ff */
[----:B---3--:R-:W1:Y:S01]  /*14f0*/  LDC.64 R78, c[0x0][0x228] ;  /* 0x00008a00ff4e7b82 */ /* 0x008e620000000a00 */
[----:B------:R-:W2:Y:S01]  /*1500*/  @P1 LDG.E.EL.128 R24, desc[UR18][R4.64] ;  /* 0x0000001204181981 */ /* 0x000ea2000c2e1d00 */
[----:B------:R-:W-:-:S13]  /*1510*/  ISETP.LT.AND P6, PT, R6, 0x1000, !P0 ;  /* 0x000010000600780c */ /* 0x000fda00047c1270 */
[----:B------:R-:W3:Y:S01]  /*1520*/  @P6 LDG.E.EL.128 R20, desc[UR18][R4.64] ;  /* 0x0000001204146981 */ /* 0x000ee2000c2e1d00 */
[C---:B------:R-:W-:Y:S02]  /*1530*/  LOP3.LUT R6, R7.reuse, 0x18, RZ, 0xfc, !PT ;  /* 0x0000001807067812 */ /* 0x040fe400078efcff */
[----:B------:R-:W-:Y:S02]  /*1540*/  ISETP.LT.AND P5, PT, R8, 0x1000, !P0 ;  /* 0x000010000800780c */ /* 0x000fe400047a1270 */
[----:B------:R-:W-:Y:S02]  /*1550*/  ISETP.LT.AND P4, PT, R6, 0x1000, !P0 ;  /* 0x000010000600780c */ /* 0x000fe40004781270 */
[----:B------:R-:W-:Y:S02]  /*1560*/  LOP3.LUT R6, R7, 0x20, RZ, 0xfc, !PT ;  /* 0x0000002007067812 */ /* 0x000fe400078efcff */
[----:B------:R-:W-:Y:S02]  /*1570*/  P2R R44, PR, RZ, 0x40 ;  /* 0x00000040ff2c7803 */ /* 0x000fe40000000000 */
[----:B------:R-:W-:-:S02]  /*1580*/  ISETP.LT.AND P3, PT, R6, 0x1000, !P0 ;  /* 0x000010000600780c */ /* 0x000fc40004761270 */
[----:B------:R-:W-:Y:S02]  /*1590*/  LOP3.LUT R6, R7, 0x28, RZ, 0xfc, !PT ;  /* 0x0000002807067812 */ /* 0x000fe400078efcff */
[----:B------:R-:W-:Y:S02]  /*15a0*/  CS2R R8, SRZ ;  /* 0x0000000000087805 */ /* 0x000fe4000001ff00 */
[----:B------:R-:W-:Y:S01]  /*15b0*/  ISETP.NE.AND P6, PT, R11, RZ, PT ;  /* 0x000000ff0b00720c */ /* 0x000fe20003fc5270 */
[----:B------:R-:W5:Y:S01]  /*15c0*/  @P5 LDG.E.EL.128 R72, desc[UR18][R4.64] ;  /* 0x0000001204485981 */ /* 0x000f62000c2e1d00 */
[----:B------:R-:W-:Y:S02]  /*15d0*/  ISETP.LT.AND P2, PT, R6, 0x1000, !P0 ;  /* 0x000010000600780c */ /* 0x000fe40004741270 */
[----:B------:R-:W-:Y:S01]  /*15e0*/  LOP3.LUT R6, R7, 0x30, RZ, 0xfc, !PT ;  /* 0x0000003007067812 */ /* 0x000fe200078efcff */
[----:B------:R-:W5:Y:S03]  /*15f0*/  @P4 LDG.E.EL.128 R60, desc[UR18][R4.64] ;  /* 0x00000012043c4981 */ /* 0x000f66000c2e1d00 */
[----:B------:R-:W-:-:S02]  /*1600*/  ISETP.LT.AND P1, PT, R6, 0x1000, !P0 ;  /* 0x000010000600780c */ /* 0x000fc40004721270 */
[----:B----4-:R-:W-:Y:S01]  /*1610*/  CS2R R10, SRZ ;  /* 0x00000000000a7805 */ /* 0x010fe2000001ff00 */
[----:B------:R-:W4:Y:S04]  /*1620*/  @P3 LDG.E.EL.128 R16, desc[UR18][R4.64] ;  /* 0x0000001204103981 */ /* 0x000f28000c2e1d00 */
[----:B------:R-:W4:Y:S06]  /*1630*/  @P2 LDG.E.EL.128 R12, desc[UR18][R4.64] ;  /* 0x00000012040c2981 */ /* 0x000f2c000c2e1d00 */
[----:B------:R-:W4:Y:S01]  /*1640*/  @P1 LDG.E.EL.128 R8, desc[UR18][R4.64] ;  /* 0x0000001204081981 */ /* 0x000f22000c2e1d00 */
[----:B------:R-:W-:-:S04]  /*1650*/  LOP3.LUT R6, R7, 0x38, RZ, 0xfc, !PT ;  /* 0x0000003807067812 */ /* 0x000fc800078efcff */
[----:B------:R-:W-:-:S13]  /*1660*/  ISETP.LT.AND P0, PT, R6, 0x1000, !P0 ;  /* 0x000010000600780c */ /* 0x000fda0004701270 */
[----:B------:R1:W4:Y:S01]  /*1670*/  @P0 LDG.E.EL.128 R40, desc[UR18][R4.64] ;  /* 0x0000001204280981 */ /* 0x000322000c2e1d00 */
[----:B------:R-:W-:-:S04]  /*1680*/  SGXT.U32 R3, R3, 0x1 ;  /* 0x000000010303781a */ /* 0x000fc80000000000 */
[----:B------:R-:W-:-:S05]  /*1690*/  LOP3.LUT R3, R92, R3, RZ, 0xfc, !PT ;  /* 0x000000035c037212 */ /* 0x000fca00078efcff */
[----:B------:R-:W-:-:S05]  /*16a0*/  IMAD R0, R3, 0x88, R0 ;  /* 0x0000008803007824 */ /* 0x000fca00078e0200 */
[----:B------:R-:W-:-:S05]  /*16b0*/  LEA R47, R0, UR14, 0x2 ;  /* 0x0000000e002f7c11 */ /* 0x000fca000f8e10ff */
[----:B------:R-:W1:Y:S04]  /*16c0*/  LDS.128 R32, [R47] ;  /* 0x000000002f207984 */ /* 0x000e680000000c00 */
[----:B------:R-:W1:Y:S01]  /*16d0*/  LDS.128 R28, [R47+0x10] ;  /* 0x000010002f1c7984 */ /* 0x000e620000000c00 */
[C---:B--2---:R-:W-:Y:S01]  /*16e0*/  PRMT R0, R24.reuse, 0x7632, R0 ;  /* 0x0000763218007816 */ /* 0x044fe20000000000 */
[----:B------:R-:W-:Y:S01]  /*16f0*/  IMAD.U32 R37, R24, 0x10000, RZ ;  /* 0x0001000018257824 */ /* 0x000fe200078e00ff */
[C---:B------:R-:W-:Y:S01]  /*1700*/  PRMT R3, R25.reuse, 0x7632, R3 ;  /* 0x0000763219037816 */ /* 0x040fe20000000003 */
[----:B------:R-:W-:Y:S01]  /*1710*/  IMAD.U32 R25, R25, 0x10000, RZ ;  /* 0x0001000019197824 */ /* 0x000fe200078e00ff */
[----:B-1----:R-:W-:Y:S01]  /*1720*/  PRMT R5, R27, 0x7632, R5 ;  /* 0x000076321b057816 */ /* 0x002fe20000000005 */
[----:B------:R-:W-:-:S02]  /*1730*/  IMAD.U32 R0, R0, 0x10000, RZ ;  /* 0x0001000000007824 */ /* 0x000fc400078e00ff */
[----:B------:R-:W-:Y:S01]  /*1740*/  FADD R32, R32, R37 ;  /* 0x0000002520207221 */ /* 0x000fe20000000000 */
[----:B------:R-:W-:Y:S02]  /*1750*/  IMAD.U32 R27, R27, 0x10000, RZ ;  /* 0x000100001b1b7824 */ /* 0x000fe400078e00ff */
[----:B------:R-:W-:Y:S01]  /*1760*/  FADD R25, R34, R25 ;  /* 0x0000001922197221 */ /* 0x000fe20000000000 */
[----:B------:R-:W-:Y:S01]  /*1770*/  FADD R33, R33, R0 ;  /* 0x0000000021217221 */ /* 0x000fe20000000000 */
[----:B------:R-:W-:Y:S02]  /*1780*/  IMAD.U32 R6, R3, 0x10000, RZ ;  /* 0x0001000003067824 */ /* 0x000fe400078e00ff */
[----:B------:R-:W-:Y:S01]  /*1790*/  FADD R27, R30, R27 ;  /* 0x0000001b1e1b7221 */ /* 0x000fe20000000000 */
[----:B------:R-:W-:Y:S01]  /*17a0*/  IMAD.U32 R0, R5, 0x10000, RZ ;  /* 0x0001000005007824 */ /* 0x000fe200078e00ff */
[C---:B------:R-:W-:Y:S01]  /*17b0*/  PRMT R4, R26.reuse, 0x7632, R4 ;  /* 0x000076321a047816 */ /* 0x040fe20000000004 */
[----:B------:R-:W-:-:S02]  /*17c0*/  IMAD.U32 R39, R26, 0x10000, RZ ;  /* 0x000100001a277824 */ /* 0x000fc400078e00ff */
[----:B------:R-:W-:Y:S01]  /*17d0*/  FADD R6, R35, R6 ;  /* 0x0000000623067221 */ /* 0x000fe20000000000 */
[----:B------:R-:W-:Y:S01]  /*17e0*/  FADD R0, R31, R0 ;  /* 0x000000001f007221 */ /* 0x000fe20000000000 */
[----:B------:R-:W-:Y:S02]  /*17f0*/  IMAD R31, R7, 0xc00, R2 ;  /* 0x00000c00071f7824 */ /* 0x000fe400078e0202 */
[----:B------:R-:W-:Y:S01]  /*1800*/  FADD R28, R28, R39 ;  /* 0x000000271c1c7221 */ /* 0x000fe20000000000 */
[----:B------:R-:W-:Y:S01]  /*1810*/  IMAD.U32 R4, R4, 0x10000, RZ ;  /* 0x0001000004047824 */ /* 0x000fe200078e00ff */
[----:B------:R-:W-:Y:S01]  /*1820*/  F2FP.BF16.F32.PACK_AB R37, R6, R25 ;  /* 0x000000190625723e */ /* 0x000fe200000010ff */
[----:B------:R-:W-:Y:S01]  /*1830*/  IMAD.WIDE R2, R31, 0x2, R78 ;  /* 0x000000021f027825 */ /* 0x000fe200078e024e */
[----:B------:R-:W-:-:S03]  /*1840*/  F2FP.BF16.F32.PACK_AB R39, R0, R27 ;  /* 0x0000001b0027723e */ /* 0x000fc600000010ff */
[--C-:B------:R-:W-:Y:S01]  /*1850*/  FADD R29, R29, R4.reuse ;  /* 0x000000041d1d7221 */ /* 0x100fe20000000000 */
[----:B------:R-:W1:Y:S01]  /*1860*/  LDS.128 R24, [R47+0x1100] ;  /* 0x001100002f187984 */ /* 0x000e620000000c00 */
[----:B------:R-:W-:Y:S01]  /*1870*/  F2FP.BF16.F32.PACK_AB R36, R33, R32 ;  /* 0x000000202124723e */ /* 0x000fe200000010ff */
[----:B---3--:R-:W-:Y:S01]  /*1880*/  IMAD.U32 R33, R22, 0x10000, RZ ;  /* 0x0001000016217824 */ /* 0x008fe200078e00ff */
[C---:B------:R-:W-:Y:S01]  /*1890*/  PRMT R4, R21.reuse, 0x7632, R4 ;  /* 0x0000763215047816 */ /* 0x040fe20000000004 */
[----:B------:R-:W-:Y:S01]  /*18a0*/  IMAD.U32 R21, R21, 0x10000, RZ ;  /* 0x0001000015157824 */ /* 0x000fe200078e00ff */
[----:B------:R-:W-:Y:S01]  /*18b0*/  F2FP.BF16.F32.PACK_AB R38, R29, R28 ;  /* 0x0000001c1d26723e */ /* 0x000fe200000010ff */
[C---:B------:R-:W-:Y:S01]  /*18c0*/  IMAD.U32 R29, R20.reuse, 0x10000, RZ ;  /* 0x00010000141d7824 */ /* 0x040fe200078e00ff */
[----:B------:R-:W-:Y:S01]  /*18d0*/  PRMT R0, R20, 0x7632, R0 ;  /* 0x0000763214007816 */ /* 0x000fe20000000000 */
[----:B------:R-:W-:Y:S01]  /*18e0*/  VIADD R93, R31, 0x6000 ;  /* 0x000060001f5d7836 */ /* 0x000fe20000000000 */
[----:B------:R-:W-:Y:S01]  /*18f0*/  PRMT R30, R22, 0x7632, R30 ;  /* 0x00007632161e7816 */ /* 0x000fe2000000001e */
[----:B------:R2:W-:Y:S01]  /*1900*/  @P6 STG.E.128 desc[UR18][R2.64], R36 ;  /* 0x0000002402006986 */ /* 0x0005e2000c101d12 */
[C---:B------:R-:W-:Y:S01]  /*1910*/  PRMT R32, R23.reuse, 0x7632, R32 ;  /* 0x0000763217207816 */ /* 0x040fe20000000020 */
[----:B------:R-:W-:Y:S01]  /*1920*/  IMAD.U32 R0, R0, 0x10000, RZ ;  /* 0x0001000000007824 */ /* 0x000fe200078e00ff */
[----:B------:R-:W-:Y:S01]  /*1930*/  ISETP.NE.AND P6, PT, R44, RZ, PT ;  /* 0x000000ff2c00720c */ /* 0x000fe20003fc5270 */
[----:B------:R-:W-:Y:S01]  /*1940*/  IMAD.U32 R23, R23, 0x10000, RZ ;  /* 0x0001000017177824 */ /* 0x000fe200078e00ff */
[----:B-----5:R-:W-:Y:S01]  /*1950*/  PRMT R22, R72, 0x7632, R22 ;  /* 0x0000763248167816 */ /* 0x020fe20000000016 */
[----:B------:R-:W-:Y:S01]  /*1960*/  IMAD.U32 R30, R30, 0x10000, RZ ;  /* 0x000100001e1e7824 */ /* 0x000fe200078e00ff */
[----:B------:R-:W-:Y:S01]  /*1970*/  PRMT R20, R73, 0x7632, R20 ;  /* 0x0000763249147816 */ /* 0x000fe20000000014 */
[----:B------:R-:W-:Y:S01]  /*1980*/  IMAD.U32 R32, R32, 0x10000, RZ ;  /* 0x0001000020207824 */ /* 0x000fe200078e00ff */
[----:B------:R-:W-:Y:S01]  /*1990*/  PRMT R64, R60, 0x7632, R64 ;  /* 0x000076323c407816 */ /* 0x000fe20000000040 */
[C---:B------:R-:W-:Y:S01]  /*19a0*/  VIADD R91, R31.reuse, 0xc000 ;  /* 0x0000c0001f5b7836 */ /* 0x040fe20000000000 */
[----:B----4-:R-:W-:Y:S01]  /*19b0*/  PRMT R48, R12, 0x7632, R48 ;  /* 0x000076320c307816 */ /* 0x010fe20000000030 */
[----:B------:R-:W-:Y:S01]  /*19c0*/  VIADD R89, R31, 0x12000 ;  /* 0x000120001f597836 */ /* 0x000fe20000000000 */
[----:B------:R-:W-:Y:S01]  /*19d0*/  PRMT R50, R13, 0x7632, R50 ;  /* 0x000076320d327816 */ /* 0x000fe20000000032 */
[C---:B------:R-:W-:Y:S01]  /*19e0*/  VIADD R87, R31.reuse, 0x18000 ;  /* 0x000180001f577836 */ /* 0x040fe20000000000 */
[----:B------:R-:W-:Y:S01]  /*19f0*/  PRMT R44, R14, 0x7632, R44 ;  /* 0x000076320e2c7816 */ /* 0x000fe2000000002c */
[----:B------:R-:W-:Y:S01]  /*1a00*/  VIADD R85, R31, 0x1e000 ;  /* 0x0001e0001f557836 */ /* 0x000fe20000000000 */
[----:B------:R-:W-:Y:S01]  /*1a10*/  PRMT R46, R15, 0x7632, R46 ;  /* 0x000076320f2e7816 */ /* 0x000fe2000000002e */
[----:B--2---:R-:W-:Y:S01]  /*1a20*/  IMAD.U32 R2, R4, 0x10000, RZ ;  /* 0x0001000004027824 */ /* 0x004fe200078e00ff */
[----:B------:R-:W-:Y:S01]  /*1a30*/  PRMT R49, R61, 0x7632, R49 ;  /* 0x000076323d317816 */ /* 0x000fe20000000031 */
[----:B------:R-:W2:Y:S01]  /*1a40*/  LDS.128 R4, [R47+0x1110] ;  /* 0x001110002f047984 */ /* 0x000ea20000000c00 */
[C---:B------:R-:W-:Y:S01]  /*1a50*/  VIADD R81, R31.reuse, 0x24000 ;  /* 0x000240001f517836 */ /* 0x040fe20000000000 */
[----:B------:R-:W-:Y:S01]  /*1a60*/  PRMT R58, R16, 0x7632, R58 ;  /* 0x00007632103a7816 */ /* 0x000fe2000000003a */
[----:B------:R-:W-:Y:S01]  /*1a70*/  VIADD R31, R31, 0x2a000 ;  /* 0x0002a0001f1f7836 */ /* 0x000fe20000000000 */
[----:B------:R-:W-:Y:S01]  /*1a80*/  PRMT R56, R18, 0x7632, R56 ;  /* 0x0000763212387816 */ /* 0x000fe20000000038 */
[----:B------:R-:W-:Y:S01]  /*1a90*/  IMAD.U32 R53, R12, 0x10000, RZ ;  /* 0x000100000c357824 */ /* 0x000fe200078e00ff */
[----:B------:R-:W-:Y:S01]  /*1aa0*/  PRMT R54, R19, 0x7632, R54 ;  /* 0x0000763213367816 */ /* 0x000fe20000000036 */
[----:B------:R-:W-:Y:S01]  /*1ab0*/  IMAD.U32 R55, R13, 0x10000, RZ ;  /* 0x000100000d377824 */ /* 0x000fe200078e00ff */
[----:B------:R-:W-:Y:S01]  /*1ac0*/  LDS.128 R36, [R47+0x4400] ;  /* 0x004400002f247984 */ /* 0x000fe20000000c00 */
[----:B------:R-:W-:-:S02]  /*1ad0*/  IMAD.U32 R45, R14, 0x10000, RZ ;  /* 0x000100000e2d7824 */ /* 0x000fc400078e00ff */
[----:B-1----:R-:W-:Y:S01]  /*1ae0*/  FADD R28, R24, R29 ;  /* 0x0000001d181c7221 */ /* 0x002fe20000000000 */
[----:B------:R-:W-:Y:S01]  /*1af0*/  FADD R3, R25, R0 ;  /* 0x0000000019037221 */ /* 0x000fe20000000000 */
[----:B------:R-:W-:Y:S01]  /*1b00*/  FADD R29, R26, R21 ;  /* 0x000000151a1d7221 */ /* 0x000fe20000000000 */
[----:B------:R-:W-:Y:S01]  /*1b10*/  FADD R0, R27, R2 ;  /* 0x000000021b007221 */ /* 0x000fe20000000000 */
[----:B------:R-:W-:Y:S01]  /*1b20*/  IMAD.U32 R51, R15, 0x10000, RZ ;  /* 0x000100000f337824 */ /* 0x000fe200078e00ff */
[----:B------:R-:W1:Y:S01]  /*1b30*/  LDS.128 R24, [R47+0x2200] ;  /* 0x002200002f187984 */ /* 0x000e620000000c00 */
[--C-:B------:R-:W-:Y:S01]  /*1b40*/  IMAD.WIDE R92, R93, 0x2, R78.reuse ;  /* 0x000000025d5c7825 */ /* 0x100fe200078e024e */
[----:B------:R-:W-:Y:S02]  /*1b50*/  F2FP.BF16.F32.PACK_AB R28, R3, R28 ;  /* 0x0000001c031c723e */ /* 0x000fe400000010ff */
[----:B------:R-:W3:Y:S01]  /*1b60*/  LDS.128 R12, [R47+0x2210] ;  /* 0x002210002f0c7984 */ /* 0x000ee20000000c00 */
[----:B------:R-:W-:Y:S01]  /*1b70*/  IMAD.WIDE R90, R91, 0x2, R78 ;  /* 0x000000025b5a7825 */ /* 0x000fe200078e024e */
[----:B------:R-:W-:-:S02]  /*1b80*/  F2FP.BF16.F32.PACK_AB R29, R0, R29 ;  /* 0x0000001d001d723e */ /* 0x000fc400000010ff */
[----:B------:R-:W-:Y:S01]  /*1b90*/  PRMT R0, R8, 0x7632, R0 ;  /* 0x0000763208007816 */ /* 0x000fe20000000000 */
[----:B------:R-:W-:Y:S01]  /*1ba0*/  IMAD.WIDE R88, R89, 0x2, R78 ;  /* 0x0000000259587825 */ /* 0x000fe200078e024e */
[----:B------:R-:W-:Y:S02]  /*1bb0*/  PRMT R70, R75, 0x7632, R70 ;  /* 0x000076324b467816 */ /* 0x000fe40000000046 */
[----:B------:R-:W-:Y:S01]  /*1bc0*/  PRMT R2, R9, 0x7632, R2 ;  /* 0x0000763209027816 */ /* 0x000fe20000000002 */
[----:B------:R-:W-:Y:S01]  /*1bd0*/  IMAD.WIDE R86, R87, 0x2, R78 ;  /* 0x0000000257567825 */ /* 0x000fe200078e024e */
[----:B------:R-:W-:-:S03]  /*1be0*/  PRMT R52, R63, 0x7632, R52 ;  /* 0x000076323f347816 */ /* 0x000fc60000000034 */
[----:B------:R-:W-:-:S04]  /*1bf0*/  IMAD.WIDE R84, R85, 0x2, R78 ;  /* 0x0000000255547825 */ /* 0x000fc800078e024e */
[----:B------:R-:W-:-:S04]  /*1c00*/  IMAD.WIDE R80, R81, 0x2, R78 ;  /* 0x0000000251507825 */ /* 0x000fc800078e024e */
[----:B--2---:R-:W-:Y:S01]  /*1c10*/  FADD R4, R4, R33 ;  /* 0x0000002104047221 */ /* 0x004fe20000000000 */
[----:B------:R-:W-:Y:S01]  /*1c20*/  FADD R6, R6, R23 ;  /* 0x0000001706067221 */ /* 0x000fe20000000000 */
[----:B------:R-:W-:Y:S01]  /*1c30*/  FADD R5, R5, R30 ;  /* 0x0000001e05057221 */ /* 0x000fe20000000000 */
[----:B------:R-:W-:Y:S01]  /*1c40*/  FADD R7, R7, R32 ;  /* 0x0000002007077221 */ /* 0x000fe20000000000 */
[----:B------:R-:W-:Y:S01]  /*1c50*/  IMAD.U32 R21, R72, 0x10000, RZ ;  /* 0x0001000048157824 */ /* 0x000fe200078e00ff */
[----:B------:R-:W2:Y:S01]  /*1c60*/  LDS.128 R32, [R47+0x3310] ;  /* 0x003310002f207984 */ /* 0x000ea20000000c00 */
[----:B------:R-:W-:Y:S01]  /*1c70*/  IMAD.WIDE R78, R31, 0x2, R78 ;  /* 0x000000021f4e7825 */ /* 0x000fe200078e024e */
[----:B------:R-:W-:Y:S02]  /*1c80*/  F2FP.BF16.F32.PACK_AB R30, R5, R4 ;  /* 0x00000004051e723e */ /* 0x000fe400000010ff */
[----:B------:R-:W-:Y:S01]  /*1c90*/  F2FP.BF16.F32.PACK_AB R31, R7, R6 ;  /* 0x00000006071f723e */ /* 0x000fe200000010ff */
[----:B------:R-:W-:Y:S01]  /*1ca0*/  IMAD.U32 R71, R73, 0x10000, RZ ;  /* 0x0001000049477824 */ /* 0x000fe200078e00ff */
[----:B------:R-:W-:Y:S01]  /*1cb0*/  PRMT R4, R10, 0x7632, R4 ;  /* 0x000076320a047816 */ /* 0x000fe20000000004 */
[----:B------:R-:W-:Y:S01]  /*1cc0*/  IMAD.U32 R83, R60, 0x10000, RZ ;  /* 0x000100003c537824 */ /* 0x000fe200078e00ff */
[----:B------:R-:W-:Y:S01]  /*1cd0*/  PRMT R60, R62, 0x7632, R60 ;  /* 0x000076323e3c7816 */ /* 0x000fe2000000003c */
[----:B------:R-:W-:-:S02]  /*1ce0*/  IMAD.U32 R3, R8, 0x10000, RZ ;  /* 0x0001000008037824 */ /* 0x000fc400078e00ff */
[----:B-1----:R-:W-:Y:S01]  /*1cf0*/  FADD R66, R24, R21 ;  /* 0x0000001518427221 */ /* 0x002fe20000000000 */
[----:B------:R-:W-:Y:S02]  /*1d00*/  IMAD.U32 R7, R10, 0x10000, RZ ;  /* 0x000100000a077824 */ /* 0x000fe400078e00ff */
[----:B------:R-:W-:Y:S01]  /*1d10*/  FADD R68, R26, R71 ;  /* 0x000000471a447221 */ /* 0x000fe20000000000 */
[----:B------:R-:W-:Y:S01]  /*1d20*/  IMAD.U32 R69, R61, 0x10000, RZ ;  /* 0x000100003d457824 */ /* 0x000fe200078e00ff */
[----:B------:R-:W-:Y:S01]  /*1d30*/  @P6 STG.E.128 desc[UR18][R92.64], R28 ;  /* 0x0000001c5c006986 */ /* 0x000fe2000c101d12 */
[----:B------:R-:W-:Y:S01]  /*1d40*/  IMAD.U32 R57, R62, 0x10000, RZ ;  /* 0x000100003e397824 */ /* 0x000fe200078e00ff */
[C---:B------:R-:W-:Y:S01]  /*1d50*/  PRMT R62, R17.reuse, 0x7632, R62 ;  /* 0x00007632113e7816 */ /* 0x040fe2000000003e */
[----:B------:R-:W-:Y:S01]  /*1d60*/  IMAD.U32 R8, R22, 0x10000, RZ ;  /* 0x0001000016087824 */ /* 0x000fe200078e00ff */
[----:B------:R-:W1:Y:S01]  /*1d70*/  LDS.128 R28, [R47+0x5510] ;  /* 0x005510002f1c7984 */ /* 0x000e620000000c00 */
[----:B------:R-:W-:Y:S01]  /*1d80*/  IMAD.U32 R10, R20, 0x10000, RZ ;  /* 0x00010000140a7824 */ /* 0x000fe200078e00ff */
[----:B------:R-:W-:Y:S01]  /*1d90*/  PRMT R72, R74, 0x7632, R72 ;  /* 0x000076324a487816 */ /* 0x000fe20000000048 */
[----:B------:R-:W-:Y:S01]  /*1da0*/  IMAD.U32 R61, R16, 0x10000, RZ ;  /* 0x00010000103d7824 */ /* 0x000fe200078e00ff */
[----:B------:R-:W4:Y:S01]  /*1db0*/  LDS.128 R20, [R47+0x4410] ;  /* 0x004410002f147984 */ /* 0x000f220000000c00 */
[----:B------:R-:W-:-:S02]  /*1dc0*/  IMAD.U32 R67, R17, 0x10000, RZ ;  /* 0x0001000011437824 */ /* 0x000fc400078e00ff */
[----:B------:R-:W-:Y:S01]  /*1dd0*/  FADD R71, R25, R8 ;  /* 0x0000000819477221 */ /* 0x000fe20000000000 */
[----:B------:R-:W-:Y:S02]  /*1de0*/  IMAD.U32 R59, R18, 0x10000, RZ ;  /* 0x00010000123b7824 */ /* 0x000fe400078e00ff */
[----:B------:R-:W-:Y:S01]  /*1df0*/  FADD R73, R27, R10 ;  /* 0x0000000a1b497221 */ /* 0x000fe20000000000 */
[----:B------:R-:W-:Y:S01]  /*1e00*/  IMAD.U32 R65, R19, 0x10000, RZ ;  /* 0x0001000013417824 */ /* 0x000fe200078e00ff */
[----:B------:R-:W5:Y:S01]  /*1e10*/  LDS.128 R24, [R47+0x5500] ;  /* 0x005500002f187984 */ /* 0x000f620000000c00 */
[----:B------:R-:W-:Y:S01]  /*1e20*/  IMAD.U32 R75, R75, 0x10000, RZ ;  /* 0x000100004b4b7824 */ /* 0x000fe200078e00ff */
[----:B------:R-:W-:Y:S01]  /*1e30*/  PRMT R6, R11, 0x7632, R6 ;  /* 0x000076320b067816 */ /* 0x000fe20000000006 */
[----:B------:R-:W-:Y:S01]  /*1e40*/  IMAD.U32 R8, R72, 0x10000, RZ ;  /* 0x0001000048087824 */ /* 0x000fe200078e00ff */
[----:B------:R-:W5:Y:S01]  /*1e50*/  LDS.128 R16, [R47+0x3300] ;  /* 0x003300002f107984 */ /* 0x000f620000000c00 */
[----:B------:R-:W-:-:S02]  /*1e60*/  IMAD.U32 R10, R70, 0x10000, RZ ;  /* 0x00010000460a7824 */ /* 0x000fc400078e00ff */
[----:B---3--:R-:W-:Y:S01]  /*1e70*/  FADD R70, R14, R75 ;  /* 0x0000004b0e467221 */ /* 0x008fe20000000000 */
[----:B------:R-:W-:Y:S02]  /*1e80*/  IMAD.U32 R77, R74, 0x10000, RZ ;  /* 0x000100004a4d7824 */ /* 0x000fe400078e00ff */
[--C-:B------:R-:W-:Y:S01]  /*1e90*/  FADD R75, R13, R8.reuse ;  /* 0x000000080d4b7221 */ /* 0x100fe20000000000 */
[----:B------:R-:W-:Y:S01]  /*1ea0*/  IMAD.U32 R5, R9, 0x10000, RZ ;  /* 0x0001000009057824 */ /* 0x000fe200078e00ff */
[----:B------:R-:W-:Y:S01]  /*1eb0*/  PRMT R8, R40, 0x7632, R8 ;  /* 0x0000763228087816 */ /* 0x000fe20000000008 */
[----:B------:R-:W-:Y:S02]  /*1ec0*/  IMAD.U32 R9, R11, 0x10000, RZ ;  /* 0x000100000b097824 */ /* 0x000fe400078e00ff */
[----:B------:R-:W-:Y:S01]  /*1ed0*/  FADD R72, R12, R77 ;  /* 0x0000004d0c487221 */ /* 0x000fe20000000000 */
[----:B------:R-:W-:Y:S02]  /*1ee0*/  IMAD.U32 R11, R40, 0x10000, RZ ;  /* 0x00010000280b7824 */ /* 0x000fe400078e00ff */
[--C-:B------:R-:W-:Y:S01]  /*1ef0*/  FADD R77, R15, R10.reuse ;  /* 0x0000000a0f4d7221 */ /* 0x100fe20000000000 */
[----:B------:R-:W-:Y:S01]  /*1f00*/  IMAD.U32 R64, R64, 0x10000, RZ ;  /* 0x0001000040407824 */ /* 0x000fe200078e00ff */
[----:B------:R-:W-:Y:S01]  /*1f10*/  PRMT R10, R41, 0x7632, R10 ;  /* 0x00007632290a7816 */ /* 0x000fe2000000000a */
[----:B------:R-:W-:-:S02]  /*1f20*/  IMAD.U32 R40, R49, 0x10000, RZ ;  /* 0x0001000031287824 */ /* 0x000fc400078e00ff */
[----:B--2---:R-:W-:Y:S01]  /*1f30*/  FADD R57, R32, R57 ;  /* 0x0000003920397221 */ /* 0x004fe20000000000 */
[----:B------:R-:W-:Y:S01]  /*1f40*/  IMAD.U32 R56, R56, 0x10000, RZ ;  /* 0x0001000038387824 */ /* 0x000fe200078e00ff */
[----:B------:R-:W-:Y:S01]  /*1f50*/  PRMT R14, R43, 0x7632, R14 ;  /* 0x000076322b0e7816 */ /* 0x000fe2000000000e */
[----:B------:R-:W-:Y:S01]  /*1f60*/  IMAD.U32 R54, R54, 0x10000, RZ ;  /* 0x0001000036367824 */ /* 0x000fe200078e00ff */
[----:B------:R-:W-:Y:S01]  /*1f70*/  PRMT R12, R42, 0x7632, R12 ;  /* 0x000076322a0c7816 */ /* 0x000fe2000000000c */
[----:B------:R-:W-:Y:S02]  /*1f80*/  IMAD.U32 R13, R41, 0x10000, RZ ;  /* 0x00010000290d7824 */ /* 0x000fe400078e00ff */
[----:B------:R-:W-:Y:S01]  /*1f90*/  FADD R61, R36, R61 ;  /* 0x0000003d243d7221 */ /* 0x000fe20000000000 */
[----:B------:R-:W-:Y:S02]  /*1fa0*/  IMAD.U32 R48, R48, 0x10000, RZ ;  /* 0x0001000030307824 */ /* 0x000fe400078e00ff */
[----:B------:R-:W-:Y:S01]  /*1fb0*/  FADD R67, R38, R67 ;  /* 0x0000004326437221 */ /* 0x000fe20000000000 */
[----:B------:R-:W-:-:S02]  /*1fc0*/  IMAD.U32 R49, R43, 0x10000, RZ ;  /* 0x000100002b317824 */ /* 0x000fc400078e00ff */
[----:B------:R-:W-:Y:S02]  /*1fd0*/  IMAD.U32 R32, R50, 0x10000, RZ ;  /* 0x0001000032207824 */ /* 0x000fe400078e00ff */
[----:B-1----:R-:W-:Y:S01]  /*1fe0*/  FADD R51, R30, R51 ;  /* 0x000000331e337221 */ /* 0x002fe20000000000 */
[----:B------:R-:W-:Y:S01]  /*1ff0*/  IMAD.U32 R58, R58, 0x10000, RZ ;  /* 0x000100003a3a7824 */ /* 0x000fe200078e00ff */
[----:B------:R-:W-:Y:S01]  /*2000*/  F2FP.BF16.F32.PACK_AB R30, R75, R72 ;  /* 0x000000484b1e723e */ /* 0x000fe200000010ff */
[----:B------:R-:W-:Y:S02]  /*2010*/  IMAD.U32 R15, R42, 0x10000, RZ ;  /* 0x000100002a0f7824 */ /* 0x000fe400078e00ff */
[----:B----4-:R-:W-:Y:S01]  /*2020*/  FADD R59, R20, R59 ;  /* 0x0000003b143b7221 */ /* 0x010fe20000000000 */
[----:B------:R-:W-:Y:S01]  /*2030*/  FADD R43, R22, R65 ;  /* 0x00000041162b7221 */ /* 0x000fe20000000000 */
[----:B------:R-:W-:Y:S01]  /*2040*/  FADD R56, R21, R56 ;  /* 0x0000003815387221 */ /* 0x000fe20000000000 */
[----:B------:R-:W-:Y:S01]  /*2050*/  FADD R54, R23, R54 ;  /* 0x0000003617367221 */ /* 0x000fe20000000000 */
[----:B------:R-:W-:Y:S01]  /*2060*/  IMAD.U32 R62, R62, 0x10000, RZ ;  /* 0x000100003e3e7824 */ /* 0x000fe200078e00ff */
[----:B------:R-:W1:Y:S01]  /*2070*/  LDS.128 R20, [R47+0x6610] ;  /* 0x006610002f147984 */ /* 0x000e620000000c00 */
[----:B-----5:R-:W-:Y:S01]  /*2080*/  FADD R50, R25, R48 ;  /* 0x0000003019327221 */ /* 0x020fe20000000000 */
[----:B------:R-:W-:Y:S01]  /*2090*/  FADD R48, R27, R32 ;  /* 0x000000201b307221 */ /* 0x000fe20000000000 */
[----:B------:R-:W-:-:S02]  /*20a0*/  IMAD.U32 R32, R46, 0x10000, RZ ;  /* 0x000100002e207824 */ /* 0x000fc400078e00ff */
[----:B------:R-:W-:Y:S01]  /*20b0*/  FADD R53, R24, R53 ;  /* 0x0000003518357221 */ /* 0x000fe20000000000 */
[----:B------:R-:W-:Y:S01]  /*20c0*/  FADD R74, R16, R83 ;  /* 0x00000053104a7221 */ /* 0x000fe20000000000 */
[----:B------:R-:W-:Y:S01]  /*20d0*/  FADD R69, R18, R69 ;  /* 0x0000004512457221 */ /* 0x000fe20000000000 */
[----:B------:R-:W-:Y:S01]  /*20e0*/  FADD R41, R17, R64 ;  /* 0x0000004011297221 */ /* 0x000fe20000000000 */
[----:B------:R-:W-:Y:S01]  /*20f0*/  FADD R40, R19, R40 ;  /* 0x0000002813287221 */ /* 0x000fe20000000000 */
[----:B------:R-:W-:Y:S01]  /*2100*/  IMAD.U32 R63, R63, 0x10000, RZ ;  /* 0x000100003f3f7824 */ /* 0x000fe200078e00ff */
[----:B------:R-:W2:Y:S01]  /*2110*/  LDS.128 R16, [R47+0x6600] ;  /* 0x006600002f107984 */ /* 0x000ea20000000c00 */
[----:B------:R-:W-:Y:S02]  /*2120*/  IMAD.U32 R42, R60, 0x10000, RZ ;  /* 0x000100003c2a7824 */ /* 0x000fe400078e00ff */
[----:B------:R-:W-:Y:S01]  /*2130*/  FADD R60, R37, R58 ;  /* 0x0000003a253c7221 */ /* 0x000fe20000000000 */
[----:B------:R-:W-:-:S02]  /*2140*/  IMAD.U32 R52, R52, 0x10000, RZ ;  /* 0x0001000034347824 */ /* 0x000fc400078e00ff */
[----:B------:R-:W-:Y:S01]  /*2150*/  FADD R58, R39, R62 ;  /* 0x0000003e273a7221 */ /* 0x000fe20000000000 */
[----:B------:R-:W-:Y:S01]  /*2160*/  FADD R55, R26, R55 ;  /* 0x000000371a377221 */ /* 0x000fe20000000000 */
[----:B------:R-:W-:Y:S01]  /*2170*/  FADD R63, R34, R63 ;  /* 0x0000003f223f7221 */ /* 0x000fe20000000000 */
[----:B------:R-:W-:Y:S01]  /*2180*/  FADD R42, R33, R42 ;  /* 0x0000002a212a7221 */ /* 0x000fe20000000000 */
[----:B------:R-:W-:Y:S01]  /*2190*/  FADD R52, R35, R52 ;  /* 0x0000003423347221 */ /* 0x000fe20000000000 */
[----:B------:R-:W3:Y:S01]  /*21a0*/  LDS.128 R24, [R47+0x7700] ;  /* 0x007700002f187984 */ /* 0x000ee20000000c00 */
[----:B------:R-:W-:Y:S01]  /*21b0*/  FADD R62, R31, R32 ;  /* 0x000000201f3e7221 */ /* 0x000fe20000000000 */
[----:B------:R-:W-:Y:S02]  /*21c0*/  IMAD.U32 R44, R44, 0x10000, RZ ;  /* 0x000100002c2c7824 */ /* 0x000fe400078e00ff */
[----:B------:R-:W-:Y:S01]  /*21d0*/  FADD R46, R28, R45 ;  /* 0x0000002d1c2e7221 */ /* 0x000fe20000000000 */
[----:B------:R4:W5:Y:S01]  /*21e0*/  LDS.128 R32, [R47+0x7710] ;  /* 0x007710002f207984 */ /* 0x0009620000000c00 */
[----:B------:R-:W-:-:S02]  /*21f0*/  IMAD.U32 R4, R4, 0x10000, RZ ;  /* 0x0001000004047824 */ /* 0x000fc400078e00ff */
[----:B------:R-:W-:Y:S01]  /*2200*/  FADD R65, R29, R44 ;  /* 0x0000002c1d417221 */ /* 0x000fe20000000000 */
[----:B------:R-:W-:Y:S01]  /*2210*/  IMAD.U32 R0, R0, 0x10000, RZ ;  /* 0x0001000000007824 */ /* 0x000fe200078e00ff */
[----:B------:R-:W-:Y:S01]  /*2220*/  F2FP.BF16.F32.PACK_AB R28, R71, R66 ;  /* 0x00000042471c723e */ /* 0x000fe200000010ff */
        /* <DEDUP_REMOVED lines=12> */
[----:B-1----:R-:W-:Y:S01]  /*22f0*/  FADD R7, R20, R7 ;  /* 0x0000000714077221 */ /* 0x002fe20000000000 */
[----:B------:R-:W-:Y:S01]  /*2300*/  FADD R9, R22, R9 ;  /* 0x0000000916097221 */ /* 0x000fe20000000000 */
[----:B------:R-:W-:Y:S01]  /*2310*/  F2FP.BF16.F32.PACK_AB R40, R60, R61 ;  /* 0x0000003d3c28723e */ /* 0x000fe200000010ff */
[----:B------:R1:W-:Y:S01]  /*2320*/  @P5 STG.E.128 desc[UR18][R90.64], R28 ;  /* 0x0000001c5a005986 */ /* 0x0003e2000c101d12 */
[----:B------:R-:W-:-:S02]  /*2330*/  F2FP.BF16.F32.PACK_AB R41, R58, R67 ;  /* 0x000000433a29723e */ /* 0x000fc400000010ff */
[----:B------:R-:W-:Y:S01]  /*2340*/  F2FP.BF16.F32.PACK_AB R42, R56, R59 ;  /* 0x0000003b382a723e */ /* 0x000fe200000010ff */
[----:B------:R1:W-:Y:S01]  /*2350*/  @P4 STG.E.128 desc[UR18][R88.64], R36 ;  /* 0x0000002458004986 */ /* 0x0003e2000c101d12 */
[----:B------:R-:W-:Y:S01]  /*2360*/  F2FP.BF16.F32.PACK_AB R43, R54, R43 ;  /* 0x0000002b362b723e */ /* 0x000fe200000010ff */
[----:B--2---:R-:W-:Y:S01]  /*2370*/  FADD R3, R16, R3 ;  /* 0x0000000310037221 */ /* 0x004fe20000000000 */
[----:B------:R-:W-:Y:S01]  /*2380*/  FADD R5, R18, R5 ;  /* 0x0000000512057221 */ /* 0x000fe20000000000 */
[----:B------:R-:W-:Y:S01]  /*2390*/  FADD R16, R21, R4 ;  /* 0x0000000415107221 */ /* 0x000fe20000000000 */
[----:B------:R-:W-:Y:S01]  /*23a0*/  FADD R0, R17, R0 ;  /* 0x0000000011007221 */ /* 0x000fe20000000000 */
[----:B------:R-:W-:Y:S01]  /*23b0*/  FADD R2, R19, R2 ;  /* 0x0000000213027221 */ /* 0x000fe20000000000 */
[----:B------:R-:W-:Y:S01]  /*23c0*/  FADD R18, R23, R6 ;  /* 0x0000000617127221 */ /* 0x000fe20000000000 */
[----:B------:R-:W-:Y:S01]  /*23d0*/  F2FP.BF16.F32.PACK_AB R44, R50, R53 ;  /* 0x00000035322c723e */ /* 0x000fe200000010ff */
[----:B------:R1:W-:Y:S01]  /*23e0*/  @P3 STG.E.128 desc[UR18][R86.64], R40 ;  /* 0x0000002856003986 */ /* 0x0003e2000c101d12 */
[----:B------:R-:W-:Y:S01]  /*23f0*/  F2FP.BF16.F32.PACK_AB R45, R48, R55 ;  /* 0x00000037302d723e */ /* 0x000fe200000010ff */
[----:B---3--:R-:W-:Y:S01]  /*2400*/  FADD R11, R24, R11 ;  /* 0x0000000b180b7221 */ /* 0x008fe20000000000 */
[----:B------:R-:W-:Y:S01]  /*2410*/  F2FP.BF16.F32.PACK_AB R46, R65, R46 ;  /* 0x0000002e412e723e */ /* 0x000fe200000010ff */
[----:B------:R-:W-:Y:S01]  /*2420*/  FADD R13, R26, R13 ;  /* 0x0000000d1a0d7221 */ /* 0x000fe20000000000 */
[----:B----4-:R-:W-:Y:S01]  /*2430*/  F2FP.BF16.F32.PACK_AB R47, R62, R51 ;  /* 0x000000333e2f723e */ /* 0x010fe200000010ff */
[----:B------:R-:W-:Y:S01]  /*2440*/  FADD R8, R25, R8 ;  /* 0x0000000819087221 */ /* 0x000fe20000000000 */
[----:B------:R-:W-:Y:S01]  /*2450*/  F2FP.BF16.F32.PACK_AB R6, R16, R7 ;  /* 0x000000071006723e */ /* 0x000fe200000010ff */
[----:B------:R-:W-:Y:S01]  /*2460*/  FADD R10, R27, R10 ;  /* 0x0000000a1b0a7221 */ /* 0x000fe20000000000 */
[----:B------:R-:W-:Y:S01]  /*2470*/  F2FP.BF16.F32.PACK_AB R4, R0, R3 ;  /* 0x000000030004723e */ /* 0x000fe200000010ff */
[----:B-----5:R-:W-:Y:S01]  /*2480*/  FADD R15, R32, R15 ;  /* 0x0000000f200f7221 */ /* 0x020fe20000000000 */
[----:B------:R-:W-:Y:S01]  /*2490*/  F2FP.BF16.F32.PACK_AB R5, R2, R5 ;  /* 0x000000050205723e */ /* 0x000fe200000010ff */
[----:B------:R-:W-:Y:S01]  /*24a0*/  FADD R34, R34, R49 ;  /* 0x0000003122227221 */ /* 0x000fe20000000000 */
[----:B------:R-:W-:Y:S01]  /*24b0*/  F2FP.BF16.F32.PACK_AB R7, R18, R9 ;  /* 0x000000091207723e */ /* 0x000fe200000010ff */
[----:B------:R-:W-:Y:S01]  /*24c0*/  FADD R12, R33, R12 ;  /* 0x0000000c210c7221 */ /* 0x000fe20000000000 */
[----:B------:R-:W-:Y:S01]  /*24d0*/  FADD R35, R35, R14 ;  /* 0x0000000e23237221 */ /* 0x000fe20000000000 */
[----:B------:R1:W-:Y:S01]  /*24e0*/  @P2 STG.E.128 desc[UR18][R84.64], R44 ;  /* 0x0000002c54002986 */ /* 0x0003e2000c101d12 */
[----:B------:R-:W-:-:S02]  /*24f0*/  F2FP.BF16.F32.PACK_AB R8, R8, R11 ;  /* 0x0000000b0808723e */ /* 0x000fc400000010ff */
[----:B------:R-:W-:Y:S01]  /*2500*/  F2FP.BF16.F32.PACK_AB R9, R10, R13 ;  /* 0x0000000d0a09723e */ /* 0x000fe200000010ff */
[----:B------:R1:W-:Y:S01]  /*2510*/  @P1 STG.E.128 desc[UR18][R80.64], R4 ;  /* 0x0000000450001986 */ /* 0x0003e2000c101d12 */
[----:B------:R-:W-:Y:S02]  /*2520*/  F2FP.BF16.F32.PACK_AB R10, R12, R15 ;  /* 0x0000000f0c0a723e */ /* 0x000fe400000010ff */
[----:B------:R-:W-:Y:S01]  /*2530*/  F2FP.BF16.F32.PACK_AB R11, R35, R34 ;  /* 0x00000022230b723e */ /* 0x000fe200000010ff */
[----:B------:R-:W-:Y:S06]  /*2540*/  @!P0 EXIT ;  /* 0x000000000000894d */ /* 0x000fec0003800000 */
[----:B------:R-:W-:Y:S01]  /*2550*/  STG.E.128 desc[UR18][R78.64], R8 ;  /* 0x000000084e007986 */ /* 0x000fe2000c101d12 */
[----:B------:R-:W-:Y:S05]  /*2560*/  EXIT ;  /* 0x000000000000794d */ /* 0x000fea0003800000 */
.L_x_1:
[----:B------:R-:W-:-:S00]  /*2570*/  BRA `(.L_x_1) ;  /* 0xfffffffc00fc7947 */ /* 0x000fc0000383ffff */
[----:B------:R-:W-:-:S00]  /*2580*/  NOP ;  /* 0x0000000000007918 */ /* 0x000fc00000000000 */
[----:B------:R-:W-:-:S00]  /*2590*/  NOP ;  /* 0x0000000000007918 */ /* 0x000fc00000000000 */
[----:B------:R-:W-:-:S00]  /*25a0*/  NOP ;  /* 0x0000000000007918 */ /* 0x000fc00000000000 */
[----:B------:R-:W-:-:S00]  /*25b0*/  NOP ;  /* 0x0000000000007918 */ /* 0x000fc00000000000 */
[----:B------:R-:W-:-:S00]  /*25c0*/  NOP ;  /* 0x0000000000007918 */ /* 0x000fc00000000000 */
[----:B------:R-:W-:-:S00]  /*25d0*/  NOP ;  /* 0x0000000000007918 */ /* 0x000fc00000000000 */
[----:B------:R-:W-:-:S00]  /*25e0*/  NOP ;  /* 0x0000000000007918 */ /* 0x000fc00000000000 */
[----:B------:R-:W-:-:S00]  /*25f0*/  NOP ;  /* 0x0000000000007918 */ /* 0x000fc00000000000 */
.L_x_2:


//--------------------- .nv.shared.triton_mm      --------------------------
	.section	.nv.shared.triton_mm,"aw",@nobits
	.sectionflags	@""
	.align	16
	.zero		1024


//--------------------- .nv.constant0.triton_mm   --------------------------
	.section	.nv.constant0.triton_mm,"a",@progbits
	.sectionflags	@""
	.align	4
.nv.constant0.triton_mm:
	.zero		560
